//
// Generated by NVIDIA NVVM Compiler
//
// Compiler Build ID: CL-36424714
// Cuda compilation tools, release 13.0, V13.0.88
// Based on NVVM 20.0.0
//

.version 9.0
.target sm_100
.address_size 64

	// .globl	_Z28mandelbrot_single_thread_gpuiPi

.visible .entry _Z28mandelbrot_single_thread_gpuiPi(
	.param .u32 _Z28mandelbrot_single_thread_gpuiPi_param_0,
	.param .u64 .ptr .align 1 _Z28mandelbrot_single_thread_gpuiPi_param_1
)
{
	.reg .pred 	%p<24>;
	.reg .b32 	%r<18>;
	.reg .b32 	%f<83>;
	.reg .b64 	%rd<5>;
	.reg .b64 	%fd<5>;

	ld.param.u32 	%r9, [_Z28mandelbrot_single_thread_gpuiPi_param_0];
	ld.param.u64 	%rd2, [_Z28mandelbrot_single_thread_gpuiPi_param_1];
	setp.lt.s32 	%p1, %r9, 1;
	@%p1 bra 	$L__BB0_12;
	cvta.to.global.u64 	%rd1, %rd2;
	mov.b32 	%r15, 0;
$L__BB0_2:
	and.b32  	%r12, %r15, 2047;
	shr.u32 	%r13, %r15, 11;
	cvt.rn.f64.u32 	%fd1, %r12;
	fma.rn.f64 	%fd2, %fd1, 0d3F40000000000000, 0dBFE0000000000000;
	cvt.rn.f32.f64 	%f1, %fd2;
	cvt.rn.f64.u32 	%fd3, %r13;
	fma.rn.f64 	%fd4, %fd3, 0d3F40000000000000, 0dBFE0000000000000;
	cvt.rn.f32.f64 	%f2, %fd4;
	mov.b32 	%r2, 0;
	mov.f32 	%f81, %f2;
	mov.f32 	%f82, %f1;
$L__BB0_3:
	mul.f32 	%f13, %f82, %f82;
	mul.f32 	%f14, %f81, %f81;
	sub.f32 	%f15, %f13, %f14;
	mul.f32 	%f16, %f82, %f81;
	fma.rn.f32 	%f17, %f82, %f81, %f16;
	add.f32 	%f5, %f15, %f1;
	add.f32 	%f6, %f17, %f2;
	abs.f32 	%f18, %f5;
	abs.f32 	%f19, %f6;
	setp.gt.f32 	%p2, %f18, %f19;
	selp.f32 	%f20, %f18, %f19, %p2;
	selp.f32 	%f21, %f19, %f18, %p2;
	div.rn.f32 	%f22, %f21, %f20;
	fma.rn.f32 	%f23, %f22, %f22, 0f3F800000;
	sqrt.rn.f32 	%f24, %f23;
	mul.f32 	%f25, %f20, %f24;
	setp.eq.f32 	%p3, %f20, 0f00000000;
	setp.gt.f32 	%p4, %f20, 0f7F7FFFFF;
	setp.gt.f32 	%p5, %f21, 0f7F7FFFFF;
	add.f32 	%f26, %f18, %f19;
	selp.f32 	%f27, %f26, %f25, %p4;
	selp.f32 	%f28, %f26, %f27, %p3;
	selp.f32 	%f29, %f26, %f28, %p5;
	setp.gt.f32 	%p6, %f29, 0f40000000;
	mov.u32 	%r17, %r2;
	@%p6 bra 	$L__BB0_11;
	mul.f32 	%f30, %f5, %f5;
	mul.f32 	%f31, %f6, %f6;
	sub.f32 	%f32, %f30, %f31;
	mul.f32 	%f33, %f5, %f6;
	fma.rn.f32 	%f34, %f5, %f6, %f33;
	add.f32 	%f7, %f32, %f1;
	add.f32 	%f8, %f34, %f2;
	abs.f32 	%f35, %f7;
	abs.f32 	%f36, %f8;
	setp.gt.f32 	%p7, %f35, %f36;
	selp.f32 	%f37, %f35, %f36, %p7;
	selp.f32 	%f38, %f36, %f35, %p7;
	div.rn.f32 	%f39, %f38, %f37;
	fma.rn.f32 	%f40, %f39, %f39, 0f3F800000;
	sqrt.rn.f32 	%f41, %f40;
	mul.f32 	%f42, %f37, %f41;
	setp.eq.f32 	%p8, %f37, 0f00000000;
	setp.gt.f32 	%p9, %f37, 0f7F7FFFFF;
	setp.gt.f32 	%p10, %f38, 0f7F7FFFFF;
	add.f32 	%f43, %f35, %f36;
	selp.f32 	%f44, %f43, %f42, %p9;
	selp.f32 	%f45, %f43, %f44, %p8;
	selp.f32 	%f46, %f43, %f45, %p10;
	setp.gt.f32 	%p11, %f46, 0f40000000;
	@%p11 bra 	$L__BB0_10;
	mul.f32 	%f47, %f7, %f7;
	mul.f32 	%f48, %f8, %f8;
	sub.f32 	%f49, %f47, %f48;
	mul.f32 	%f50, %f7, %f8;
	fma.rn.f32 	%f51, %f7, %f8, %f50;
	add.f32 	%f9, %f49, %f1;
	add.f32 	%f10, %f51, %f2;
	abs.f32 	%f52, %f9;
	abs.f32 	%f53, %f10;
	setp.gt.f32 	%p12, %f52, %f53;
	selp.f32 	%f54, %f52, %f53, %p12;
	selp.f32 	%f55, %f53, %f52, %p12;
	div.rn.f32 	%f56, %f55, %f54;
	fma.rn.f32 	%f57, %f56, %f56, 0f3F800000;
	sqrt.rn.f32 	%f58, %f57;
	mul.f32 	%f59, %f54, %f58;
	setp.eq.f32 	%p13, %f54, 0f00000000;
	setp.gt.f32 	%p14, %f54, 0f7F7FFFFF;
	setp.gt.f32 	%p15, %f55, 0f7F7FFFFF;
	add.f32 	%f60, %f52, %f53;
	selp.f32 	%f61, %f60, %f59, %p14;
	selp.f32 	%f62, %f60, %f61, %p13;
	selp.f32 	%f63, %f60, %f62, %p15;
	setp.gt.f32 	%p16, %f63, 0f40000000;
	@%p16 bra 	$L__BB0_9;
	mul.f32 	%f64, %f9, %f9;
	mul.f32 	%f65, %f10, %f10;
	sub.f32 	%f66, %f64, %f65;
	mul.f32 	%f67, %f9, %f10;
	fma.rn.f32 	%f68, %f9, %f10, %f67;
	add.f32 	%f82, %f66, %f1;
	add.f32 	%f81, %f68, %f2;
	abs.f32 	%f69, %f82;
	abs.f32 	%f70, %f81;
	setp.gt.f32 	%p17, %f69, %f70;
	selp.f32 	%f71, %f69, %f70, %p17;
	selp.f32 	%f72, %f70, %f69, %p17;
	div.rn.f32 	%f73, %f72, %f71;
	fma.rn.f32 	%f74, %f73, %f73, 0f3F800000;
	sqrt.rn.f32 	%f75, %f74;
	mul.f32 	%f76, %f71, %f75;
	setp.eq.f32 	%p18, %f71, 0f00000000;
	setp.gt.f32 	%p19, %f71, 0f7F7FFFFF;
	setp.gt.f32 	%p20, %f72, 0f7F7FFFFF;
	add.f32 	%f77, %f69, %f70;
	selp.f32 	%f78, %f77, %f76, %p19;
	selp.f32 	%f79, %f77, %f78, %p18;
	selp.f32 	%f80, %f77, %f79, %p20;
	setp.gt.f32 	%p21, %f80, 0f40000000;
	@%p21 bra 	$L__BB0_8;
	add.s32 	%r2, %r2, 4;
	setp.eq.s32 	%p22, %r2, 512;
	mov.b32 	%r17, 512;
	@%p22 bra 	$L__BB0_11;
	bra.uni 	$L__BB0_3;
$L__BB0_8:
	add.s32 	%r17, %r2, 3;
	bra.uni 	$L__BB0_11;
$L__BB0_9:
	add.s32 	%r17, %r2, 2;
	bra.uni 	$L__BB0_11;
$L__BB0_10:
	add.s32 	%r17, %r2, 1;
$L__BB0_11:
	mul.wide.u32 	%rd3, %r15, 4;
	add.s64 	%rd4, %rd1, %rd3;
	st.global.u32 	[%rd4], %r17;
	add.s32 	%r15, %r15, 1;
	setp.ne.s32 	%p23, %r15, %r9;
	@%p23 bra 	$L__BB0_2;
$L__BB0_12:
	ret;

}
	// .globl	_Z27mandelbrot_multi_thread_gpuiPitt
.visible .entry _Z27mandelbrot_multi_thread_gpuiPitt(
	.param .u32 _Z27mandelbrot_multi_thread_gpuiPitt_param_0,
	.param .u64 .ptr .align 1 _Z27mandelbrot_multi_thread_gpuiPitt_param_1,
	.param .u16 _Z27mandelbrot_multi_thread_gpuiPitt_param_2,
	.param .u16 _Z27mandelbrot_multi_thread_gpuiPitt_param_3
)
{
	.reg .pred 	%p<24>;
	.reg .b16 	%rs<3>;
	.reg .b32 	%r<25>;
	.reg .b32 	%f<83>;
	.reg .b64 	%rd<5>;
	.reg .b64 	%fd<5>;

	ld.param.u32 	%r12, [_Z27mandelbrot_multi_thread_gpuiPitt_param_0];
	ld.param.u64 	%rd2, [_Z27mandelbrot_multi_thread_gpuiPitt_param_1];
	ld.param.u16 	%rs1, [_Z27mandelbrot_multi_thread_gpuiPitt_param_2];
	ld.param.u16 	%rs2, [_Z27mandelbrot_multi_thread_gpuiPitt_param_3];
	mov.u32 	%r13, %ctaid.x;
	mov.u32 	%r14, %ntid.x;
	mov.u32 	%r15, %tid.x;
	mad.lo.s32 	%r16, %r13, %r14, %r15;
	mul.wide.u16 	%r17, %rs2, %rs1;
	div.s32 	%r1, %r12, %r17;
	mul.lo.s32 	%r22, %r1, %r16;
	setp.lt.s32 	%p1, %r1, 1;
	@%p1 bra 	$L__BB1_12;
	add.s32 	%r3, %r22, %r1;
	cvta.to.global.u64 	%rd1, %rd2;
$L__BB1_2:
	and.b32  	%r19, %r22, 2047;
	shr.u32 	%r20, %r22, 11;
	cvt.rn.f64.u32 	%fd1, %r19;
	fma.rn.f64 	%fd2, %fd1, 0d3F40000000000000, 0dBFE0000000000000;
	cvt.rn.f32.f64 	%f1, %fd2;
	cvt.rn.f64.u32 	%fd3, %r20;
	fma.rn.f64 	%fd4, %fd3, 0d3F40000000000000, 0dBFE0000000000000;
	cvt.rn.f32.f64 	%f2, %fd4;
	mov.b32 	%r5, 0;
	mov.f32 	%f81, %f2;
	mov.f32 	%f82, %f1;
$L__BB1_3:
	mul.f32 	%f13, %f82, %f82;
	mul.f32 	%f14, %f81, %f81;
	sub.f32 	%f15, %f13, %f14;
	mul.f32 	%f16, %f82, %f81;
	fma.rn.f32 	%f17, %f82, %f81, %f16;
	add.f32 	%f5, %f15, %f1;
	add.f32 	%f6, %f17, %f2;
	abs.f32 	%f18, %f5;
	abs.f32 	%f19, %f6;
	setp.gt.f32 	%p2, %f18, %f19;
	selp.f32 	%f20, %f18, %f19, %p2;
	selp.f32 	%f21, %f19, %f18, %p2;
	div.rn.f32 	%f22, %f21, %f20;
	fma.rn.f32 	%f23, %f22, %f22, 0f3F800000;
	sqrt.rn.f32 	%f24, %f23;
	mul.f32 	%f25, %f20, %f24;
	setp.eq.f32 	%p3, %f20, 0f00000000;
	setp.gt.f32 	%p4, %f20, 0f7F7FFFFF;
	setp.gt.f32 	%p5, %f21, 0f7F7FFFFF;
	add.f32 	%f26, %f18, %f19;
	selp.f32 	%f27, %f26, %f25, %p4;
	selp.f32 	%f28, %f26, %f27, %p3;
	selp.f32 	%f29, %f26, %f28, %p5;
	setp.gt.f32 	%p6, %f29, 0f40000000;
	mov.u32 	%r24, %r5;
	@%p6 bra 	$L__BB1_11;
	mul.f32 	%f30, %f5, %f5;
	mul.f32 	%f31, %f6, %f6;
	sub.f32 	%f32, %f30, %f31;
	mul.f32 	%f33, %f5, %f6;
	fma.rn.f32 	%f34, %f5, %f6, %f33;
	add.f32 	%f7, %f32, %f1;
	add.f32 	%f8, %f34, %f2;
	abs.f32 	%f35, %f7;
	abs.f32 	%f36, %f8;
	setp.gt.f32 	%p7, %f35, %f36;
	selp.f32 	%f37, %f35, %f36, %p7;
	selp.f32 	%f38, %f36, %f35, %p7;
	div.rn.f32 	%f39, %f38, %f37;
	fma.rn.f32 	%f40, %f39, %f39, 0f3F800000;
	sqrt.rn.f32 	%f41, %f40;
	mul.f32 	%f42, %f37, %f41;
	setp.eq.f32 	%p8, %f37, 0f00000000;
	setp.gt.f32 	%p9, %f37, 0f7F7FFFFF;
	setp.gt.f32 	%p10, %f38, 0f7F7FFFFF;
	add.f32 	%f43, %f35, %f36;
	selp.f32 	%f44, %f43, %f42, %p9;
	selp.f32 	%f45, %f43, %f44, %p8;
	selp.f32 	%f46, %f43, %f45, %p10;
	setp.gt.f32 	%p11, %f46, 0f40000000;
	@%p11 bra 	$L__BB1_10;
	mul.f32 	%f47, %f7, %f7;
	mul.f32 	%f48, %f8, %f8;
	sub.f32 	%f49, %f47, %f48;
	mul.f32 	%f50, %f7, %f8;
	fma.rn.f32 	%f51, %f7, %f8, %f50;
	add.f32 	%f9, %f49, %f1;
	add.f32 	%f10, %f51, %f2;
	abs.f32 	%f52, %f9;
	abs.f32 	%f53, %f10;
	setp.gt.f32 	%p12, %f52, %f53;
	selp.f32 	%f54, %f52, %f53, %p12;
	selp.f32 	%f55, %f53, %f52, %p12;
	div.rn.f32 	%f56, %f55, %f54;
	fma.rn.f32 	%f57, %f56, %f56, 0f3F800000;
	sqrt.rn.f32 	%f58, %f57;
	mul.f32 	%f59, %f54, %f58;
	setp.eq.f32 	%p13, %f54, 0f00000000;
	setp.gt.f32 	%p14, %f54, 0f7F7FFFFF;
	setp.gt.f32 	%p15, %f55, 0f7F7FFFFF;
	add.f32 	%f60, %f52, %f53;
	selp.f32 	%f61, %f60, %f59, %p14;
	selp.f32 	%f62, %f60, %f61, %p13;
	selp.f32 	%f63, %f60, %f62, %p15;
	setp.gt.f32 	%p16, %f63, 0f40000000;
	@%p16 bra 	$L__BB1_9;
	mul.f32 	%f64, %f9, %f9;
	mul.f32 	%f65, %f10, %f10;
	sub.f32 	%f66, %f64, %f65;
	mul.f32 	%f67, %f9, %f10;
	fma.rn.f32 	%f68, %f9, %f10, %f67;
	add.f32 	%f82, %f66, %f1;
	add.f32 	%f81, %f68, %f2;
	abs.f32 	%f69, %f82;
	abs.f32 	%f70, %f81;
	setp.gt.f32 	%p17, %f69, %f70;
	selp.f32 	%f71, %f69, %f70, %p17;
	selp.f32 	%f72, %f70, %f69, %p17;
	div.rn.f32 	%f73, %f72, %f71;
	fma.rn.f32 	%f74, %f73, %f73, 0f3F800000;
	sqrt.rn.f32 	%f75, %f74;
	mul.f32 	%f76, %f71, %f75;
	setp.eq.f32 	%p18, %f71, 0f00000000;
	setp.gt.f32 	%p19, %f71, 0f7F7FFFFF;
	setp.gt.f32 	%p20, %f72, 0f7F7FFFFF;
	add.f32 	%f77, %f69, %f70;
	selp.f32 	%f78, %f77, %f76, %p19;
	selp.f32 	%f79, %f77, %f78, %p18;
	selp.f32 	%f80, %f77, %f79, %p20;
	setp.gt.f32 	%p21, %f80, 0f40000000;
	@%p21 bra 	$L__BB1_8;
	add.s32 	%r5, %r5, 4;
	setp.eq.s32 	%p22, %r5, 512;
	mov.b32 	%r24, 512;
	@%p22 bra 	$L__BB1_11;
	bra.uni 	$L__BB1_3;
$L__BB1_8:
	add.s32 	%r24, %r5, 3;
	bra.uni 	$L__BB1_11;
$L__BB1_9:
	add.s32 	%r24, %r5, 2;
	bra.uni 	$L__BB1_11;
$L__BB1_10:
	add.s32 	%r24, %r5, 1;
$L__BB1_11:
	mul.wide.s32 	%rd3, %r22, 4;
	add.s64 	%rd4, %rd1, %rd3;
	st.global.u32 	[%rd4], %r24;
	add.s32 	%r22, %r22, 1;
	setp.lt.s32 	%p23, %r22, %r3;
	@%p23 bra 	$L__BB1_2;
$L__BB1_12:
	ret;

}


// ===== COMPILED SASS (sm_100) =====

	.target	sm_100

	.elftype	@"ET_EXEC"


//--------------------- .note.nv.tkinfo           --------------------------
	.section	.note.nv.tkinfo,"",@"SHT_NOTE"
	.sectionflags	@"SHF_NOTE_NV_TKINFO"
	.tkinfo
        /*0018*/ 	.word	0x00000002
        /*0030*/ 	.string	""
        /*0030*/ 	.string	"ptxas"
        /*0030*/ 	.string	"Cuda compilation tools, release 13.0, V13.0.88"
        /*0030*/ 	.string	"Build cuda_13.0.r13.0/compiler.36424714_0"
        /*0030*/ 	.string	"-arch sm_100 -m 64 "



//--------------------- .note.nv.cuinfo           --------------------------
	.section	.note.nv.cuinfo,"",@"SHT_NOTE"
	.sectionflags	@"SHF_NOTE_NV_CUINFO"
        /*0018*/ 	.short	0x0002
        /*001a*/ 	.short	0x0064
        /*001c*/ 	.short	0x0082
	.zero		2


//--------------------- .nv.info                  --------------------------
	.section	.nv.info,"",@"SHT_CUDA_INFO"
	.align	4


	//----- nvinfo : EIATTR_REGCOUNT
	.align		4
        /*0000*/ 	.byte	0x04, 0x2f
        /*0002*/ 	.short	(.L_1 - .L_0)
	.align		4
.L_0:
        /*0004*/ 	.word	index@(_Z28mandelbrot_single_thread_gpuiPi)
        /*0008*/ 	.word	0x00000014


	//----- nvinfo : EIATTR_FRAME_SIZE
	.align		4
.L_1:
        /*000c*/ 	.byte	0x04, 0x11
        /*000e*/ 	.short	(.L_3 - .L_2)
	.align		4
.L_2:
        /*0010*/ 	.word	index@($__internal_3_$__cuda_sm3x_div_rn_noftz_f32_slowpath)
        /*0014*/ 	.word	0x00000000


	//----- nvinfo : EIATTR_FRAME_SIZE
	.align		4
.L_3:
        /*0018*/ 	.byte	0x04, 0x11
        /*001a*/ 	.short	(.L_5 - .L_4)
	.align		4
.L_4:
        /*001c*/ 	.word	index@($__internal_2_$__cuda_sm20_sqrt_rn_f32_slowpath)
        /*0020*/ 	.word	0x00000000


	//----- nvinfo : EIATTR_FRAME_SIZE
	.align		4
.L_5:
        /*0024*/ 	.byte	0x04, 0x11
        /*0026*/ 	.short	(.L_7 - .L_6)
	.align		4
.L_6:
        /*0028*/ 	.word	index@(_Z28mandelbrot_single_thread_gpuiPi)
        /*002c*/ 	.word	0x00000000


	//----- nvinfo : EIATTR_REGCOUNT
	.align		4
.L_7:
        /*0030*/ 	.byte	0x04, 0x2f
        /*0032*/ 	.short	(.L_9 - .L_8)
	.align		4
.L_8:
        /*0034*/ 	.word	index@(_Z27mandelbrot_multi_thread_gpuiPitt)
        /*0038*/ 	.word	0x00000016


	//----- nvinfo : EIATTR_FRAME_SIZE
	.align		4
.L_9:
        /*003c*/ 	.byte	0x04, 0x11
        /*003e*/ 	.short	(.L_11 - .L_10)
	.align		4
.L_10:
        /*0040*/ 	.word	index@($__internal_1_$__cuda_sm3x_div_rn_noftz_f32_slowpath)
        /*0044*/ 	.word	0x00000000


	//----- nvinfo : EIATTR_FRAME_SIZE
	.align		4
.L_11:
        /*0048*/ 	.byte	0x04, 0x11
        /*004a*/ 	.short	(.L_13 - .L_12)
	.align		4
.L_12:
        /*004c*/ 	.word	index@($__internal_0_$__cuda_sm20_sqrt_rn_f32_slowpath)
        /*0050*/ 	.word	0x00000000


	//----- nvinfo : EIATTR_FRAME_SIZE
	.align		4
.L_13:
        /*0054*/ 	.byte	0x04, 0x11
        /*0056*/ 	.short	(.L_15 - .L_14)
	.align		4
.L_14:
        /*0058*/ 	.word	index@(_Z27mandelbrot_multi_thread_gpuiPitt)
        /*005c*/ 	.word	0x00000000


	//----- nvinfo : EIATTR_MIN_STACK_SIZE
	.align		4
.L_15:
        /*0060*/ 	.byte	0x04, 0x12
        /*0062*/ 	.short	(.L_17 - .L_16)
	.align		4
.L_16:
        /*0064*/ 	.word	index@(_Z27mandelbrot_multi_thread_gpuiPitt)
        /*0068*/ 	.word	0x00000000


	//----- nvinfo : EIATTR_MIN_STACK_SIZE
	.align		4
.L_17:
        /*006c*/ 	.byte	0x04, 0x12
        /*006e*/ 	.short	(.L_19 - .L_18)
	.align		4
.L_18:
        /*0070*/ 	.word	index@(_Z28mandelbrot_single_thread_gpuiPi)
        /*0074*/ 	.word	0x00000000
.L_19:


//--------------------- .nv.compat                --------------------------
	.section	.nv.compat,"",@"SHT_CUDA_COMPAT_INFO"
	.align	4
        /*0000*/ 	.byte	0x02, 0x09, 0x00, 0x00, 0x02, 0x02, 0x01, 0x00, 0x02, 0x05, 0x05, 0x00, 0x03, 0x07, 0x01, 0x01
        /*0010*/ 	.byte	0x02, 0x03, 0x00, 0x00, 0x02, 0x06, 0x01, 0x00, 0x04, 0x0b, 0x08, 0x00, 0x01, 0x00, 0x00, 0x00
        /*0020*/ 	.byte	0x00, 0x00, 0x00, 0x00


//--------------------- .nv.info._Z27mandelbrot_multi_thread_gpuiPitt --------------------------
	.section	.nv.info._Z27mandelbrot_multi_thread_gpuiPitt,"",@"SHT_CUDA_INFO"
	.sectionflags	@""
	.align	4


	//----- nvinfo : EIATTR_CUDA_API_VERSION
	.align		4
        /*0000*/ 	.byte	0x04, 0x37
        /*0002*/ 	.short	(.L_21 - .L_20)
.L_20:
        /*0004*/ 	.word	0x00000082


	//----- nvinfo : EIATTR_KPARAM_INFO
	.align		4
.L_21:
        /*0008*/ 	.byte	0x04, 0x17
        /*000a*/ 	.short	(.L_23 - .L_22)
.L_22:
        /*000c*/ 	.word	0x00000000
        /*0010*/ 	.short	0x0003
        /*0012*/ 	.short	0x0012
        /*0014*/ 	.byte	0x00, 0xf0, 0x09, 0x00


	//----- nvinfo : EIATTR_KPARAM_INFO
	.align		4
.L_23:
        /*0018*/ 	.byte	0x04, 0x17
        /*001a*/ 	.short	(.L_25 - .L_24)
.L_24:
        /*001c*/ 	.word	0x00000000
        /*0020*/ 	.short	0x0002
        /*0022*/ 	.short	0x0010
        /*0024*/ 	.byte	0x00, 0xf0, 0x09, 0x00


	//----- nvinfo : EIATTR_KPARAM_INFO
	.align		4
.L_25:
        /*0028*/ 	.byte	0x04, 0x17
        /*002a*/ 	.short	(.L_27 - .L_26)
.L_26:
        /*002c*/ 	.word	0x00000000
        /*0030*/ 	.short	0x0001
        /*0032*/ 	.short	0x0008
        /*0034*/ 	.byte	0x00, 0xf5, 0x21, 0x00


	//----- nvinfo : EIATTR_KPARAM_INFO
	.align		4
.L_27:
        /*0038*/ 	.byte	0x04, 0x17
        /*003a*/ 	.short	(.L_29 - .L_28)
.L_28:
        /*003c*/ 	.word	0x00000000
        /*0040*/ 	.short	0x0000
        /*0042*/ 	.short	0x0000
        /*0044*/ 	.byte	0x00, 0xf0, 0x11, 0x00


	//----- nvinfo : EIATTR_SPARSE_MMA_MASK
	.align		4
.L_29:
        /*0048*/ 	.byte	0x03, 0x50
        /*004a*/ 	.short	0x0000


	//----- nvinfo : EIATTR_MAXREG_COUNT
	.align		4
        /*004c*/ 	.byte	0x03, 0x1b
        /*004e*/ 	.short	0x00ff


	//----- nvinfo : EIATTR_MERCURY_ISA_VERSION
	.align		4
        /*0050*/ 	.byte	0x03, 0x5f
        /*0052*/ 	.short	0x0101


	//----- nvinfo : EIATTR_VRC_CTA_INIT_COUNT
	.align		4
        /*0054*/ 	.byte	0x02, 0x4a
	.zero		1
	.zero		1


	//----- nvinfo : EIATTR_EXIT_INSTR_OFFSETS
	.align		4
        /*0058*/ 	.byte	0x04, 0x1c
        /*005a*/ 	.short	(.L_31 - .L_30)


	//   ....[0]....
.L_30:
        /*005c*/ 	.word	0x00000230


	//   ....[1]....
        /*0060*/ 	.word	0x00001000


	//----- nvinfo : EIATTR_CRS_STACK_SIZE
	.align		4
.L_31:
        /*0064*/ 	.byte	0x04, 0x1e
        /*0066*/ 	.short	(.L_33 - .L_32)
.L_32:
        /*0068*/ 	.word	0x00000000


	//----- nvinfo : EIATTR_CBANK_PARAM_SIZE
	.align		4
.L_33:
        /*006c*/ 	.byte	0x03, 0x19
        /*006e*/ 	.short	0x0014


	//----- nvinfo : EIATTR_PARAM_CBANK
	.align		4
        /*0070*/ 	.byte	0x04, 0x0a
        /*0072*/ 	.short	(.L_35 - .L_34)
	.align		4
.L_34:
        /*0074*/ 	.word	index@(.nv.constant0._Z27mandelbrot_multi_thread_gpuiPitt)
        /*0078*/ 	.short	0x0380
        /*007a*/ 	.short	0x0014


	//----- nvinfo : EIATTR_SW_WAR
	.align		4
.L_35:
        /*007c*/ 	.byte	0x04, 0x36
        /*007e*/ 	.short	(.L_37 - .L_36)
.L_36:
        /*0080*/ 	.word	0x00000008
.L_37:


//--------------------- .nv.info._Z28mandelbrot_single_thread_gpuiPi --------------------------
	.section	.nv.info._Z28mandelbrot_single_thread_gpuiPi,"",@"SHT_CUDA_INFO"
	.sectionflags	@""
	.align	4


	//----- nvinfo : EIATTR_CUDA_API_VERSION
	.align		4
        /*0000*/ 	.byte	0x04, 0x37
        /*0002*/ 	.short	(.L_39 - .L_38)
.L_38:
        /*0004*/ 	.word	0x00000082


	//----- nvinfo : EIATTR_KPARAM_INFO
	.align		4
.L_39:
        /*0008*/ 	.byte	0x04, 0x17
        /*000a*/ 	.short	(.L_41 - .L_40)
.L_40:
        /*000c*/ 	.word	0x00000000
        /*0010*/ 	.short	0x0001
        /*0012*/ 	.short	0x0008
        /*0014*/ 	.byte	0x00, 0xf5, 0x21, 0x00


	//----- nvinfo : EIATTR_KPARAM_INFO
	.align		4
.L_41:
        /*0018*/ 	.byte	0x04, 0x17
        /*001a*/ 	.short	(.L_43 - .L_42)
.L_42:
        /*001c*/ 	.word	0x00000000
        /*0020*/ 	.short	0x0000
        /*0022*/ 	.short	0x0000
        /*0024*/ 	.byte	0x00, 0xf0, 0x11, 0x00


	//----- nvinfo : EIATTR_SPARSE_MMA_MASK
	.align		4
.L_43:
        /*0028*/ 	.byte	0x03, 0x50
        /*002a*/ 	.short	0x0000


	//----- nvinfo : EIATTR_MAXREG_COUNT
	.align		4
        /*002c*/ 	.byte	0x03, 0x1b
        /*002e*/ 	.short	0x00ff


	//----- nvinfo : EIATTR_MERCURY_ISA_VERSION
	.align		4
        /*0030*/ 	.byte	0x03, 0x5f
        /*0032*/ 	.short	0x0101


	//----- nvinfo : EIATTR_VRC_CTA_INIT_COUNT
	.align		4
        /*0034*/ 	.byte	0x02, 0x4a
	.zero		1
	.zero		1


	//----- nvinfo : EIATTR_EXIT_INSTR_OFFSETS
	.align		4
        /*0038*/ 	.byte	0x04, 0x1c
        /*003a*/ 	.short	(.L_45 - .L_44)


	//   ....[0]....
.L_44:
        /*003c*/ 	.word	0x00000030


	//   ....[1]....
        /*0040*/ 	.word	0x00000d00


	//----- nvinfo : EIATTR_CRS_STACK_SIZE
	.align		4
.L_45:
        /*0044*/ 	.byte	0x04, 0x1e
        /*0046*/ 	.short	(.L_47 - .L_46)
.L_46:
        /*0048*/ 	.word	0x00000000


	//----- nvinfo : EIATTR_CBANK_PARAM_SIZE
	.align		4
.L_47:
        /*004c*/ 	.byte	0x03, 0x19
        /*004e*/ 	.short	0x0010


	//----- nvinfo : EIATTR_PARAM_CBANK
	.align		4
        /*0050*/ 	.byte	0x04, 0x0a
        /*0052*/ 	.short	(.L_49 - .L_48)
	.align		4
.L_48:
        /*0054*/ 	.word	index@(.nv.constant0._Z28mandelbrot_single_thread_gpuiPi)
        /*0058*/ 	.short	0x0380
        /*005a*/ 	.short	0x0010


	//----- nvinfo : EIATTR_SW_WAR
	.align		4
.L_49:
        /*005c*/ 	.byte	0x04, 0x36
        /*005e*/ 	.short	(.L_51 - .L_50)
.L_50:
        /*0060*/ 	.word	0x00000008
.L_51:


//--------------------- .nv.callgraph             --------------------------
	.section	.nv.callgraph,"",@"SHT_CUDA_CALLGRAPH"
	.align	4
	.sectionentsize	8
	.align		4
        /*0000*/ 	.word	0x00000000
	.align		4
        /*0004*/ 	.word	0xffffffff
	.align		4
        /*0008*/ 	.word	0x00000000
	.align		4
        /*000c*/ 	.word	0xfffffffe
	.align		4
        /*0010*/ 	.word	0x00000000
	.align		4
        /*0014*/ 	.word	0xfffffffd
	.align		4
        /*0018*/ 	.word	0x00000000
	.align		4
        /*001c*/ 	.word	0xfffffffc


//--------------------- .text._Z27mandelbrot_multi_thread_gpuiPitt --------------------------
	.section	.text._Z27mandelbrot_multi_thread_gpuiPitt,"ax",@progbits
	.align	128
        .global         _Z27mandelbrot_multi_thread_gpuiPitt
        .type           _Z27mandelbrot_multi_thread_gpuiPitt,@function
        .size           _Z27mandelbrot_multi_thread_gpuiPitt,(.L_x_69 - _Z27mandelbrot_multi_thread_gpuiPitt)
        .other          _Z27mandelbrot_multi_thread_gpuiPitt,@"STO_CUDA_ENTRY STV_DEFAULT"
_Z27mandelbrot_multi_thread_gpuiPitt:
.text._Z27mandelbrot_multi_thread_gpuiPitt:
[----:B------:R-:W-:Y:S01]  /*0000*/  LDC R1, c[0x0][0x37c] ;  /* 0x0000df00ff017b82 */ /* 0x000fe20000000800 */
[----:B------:R-:W0:Y:S07]  /*0010*/  LDCU UR4, c[0x0][0x390] ;  /* 0x00007200ff0477ac */ /* 0x000e2e0008000800 */
[----:B------:R-:W1:Y:S08]  /*0020*/  LDC.U16 R0, c[0x0][0x392] ;  /* 0x0000e480ff007b82 */ /* 0x000e700000000400 */
[----:B------:R-:W2:Y:S01]  /*0030*/  LDC R9, c[0x0][0x380] ;  /* 0x0000e000ff097b82 */ /* 0x000ea20000000800 */
[----:B0-----:R-:W-:-:S06]  /*0040*/  ULOP3.LUT UR4, UR4, 0xffff, URZ, 0xc0, !UPT ;  /* 0x0000ffff04047892 */ /* 0x001fcc000f8ec0ff */
[----:B-1----:R-:W-:-:S05]  /*0050*/  IMAD R0, R0, UR4, RZ ;  /* 0x0000000400007c24 */ /* 0x002fca000f8e02ff */
[----:B------:R-:W0:Y:S01]  /*0060*/  S2UR UR4, SR_CTAID.X ;  /* 0x00000000000479c3 */ /* 0x000e220000002500 */
[-C--:B------:R-:W-:Y:S02]  /*0070*/  IABS R5, R0.reuse ;  /* 0x0000000000057213 */ /* 0x080fe40000000000 */
[----:B------:R-:W-:Y:S02]  /*0080*/  IABS R10, R0 ;  /* 0x00000000000a7213 */ /* 0x000fe40000000000 */
[----:B------:R-:W1:Y:S01]  /*0090*/  I2F.RP R4, R5 ;  /* 0x0000000500047306 */ /* 0x000e620000209400 */
[----:B--2---:R-:W-:-:S07]  /*00a0*/  IABS R8, R9 ;  /* 0x0000000900087213 */ /* 0x004fce0000000000 */
[----:B-1----:R-:W1:Y:S02]  /*00b0*/  MUFU.RCP R4, R4 ;  /* 0x0000000400047308 */ /* 0x002e640000001000 */
[----:B-1----:R-:W-:Y:S02]  /*00c0*/  VIADD R2, R4, 0xffffffe ;  /* 0x0ffffffe04027836 */ /* 0x002fe40000000000 */
[----:B------:R-:W-:-:S04]  /*00d0*/  IMAD.MOV R4, RZ, RZ, -R10 ;  /* 0x000000ffff047224 */ /* 0x000fc800078e0a0a */
[----:B------:R1:W2:Y:S02]  /*00e0*/  F2I.FTZ.U32.TRUNC.NTZ R3, R2 ;  /* 0x0000000200037305 */ /* 0x0002a4000021f000 */
[----:B-1----:R-:W-:Y:S02]  /*00f0*/  IMAD.MOV.U32 R2, RZ, RZ, RZ ;  /* 0x000000ffff027224 */ /* 0x002fe400078e00ff */
[----:B--2---:R-:W-:-:S04]  /*0100*/  IMAD.MOV R6, RZ, RZ, -R3 ;  /* 0x000000ffff067224 */ /* 0x004fc800078e0a03 */
[----:B------:R-:W-:Y:S01]  /*0110*/  IMAD R7, R6, R5, RZ ;  /* 0x0000000506077224 */ /* 0x000fe200078e02ff */
[----:B------:R-:W-:-:S03]  /*0120*/  MOV R6, R8 ;  /* 0x0000000800067202 */ /* 0x000fc60000000f00 */
[----:B------:R-:W-:Y:S02]  /*0130*/  IMAD.HI.U32 R3, R3, R7, R2 ;  /* 0x0000000703037227 */ /* 0x000fe400078e0002 */
[----:B------:R-:W1:Y:S04]  /*0140*/  LDC R7, c[0x0][0x360] ;  /* 0x0000d800ff077b82 */ /* 0x000e680000000800 */
[----:B------:R-:W-:-:S04]  /*0150*/  IMAD.HI.U32 R3, R3, R6, RZ ;  /* 0x0000000603037227 */ /* 0x000fc800078e00ff */
[----:B------:R-:W-:-:S05]  /*0160*/  IMAD R2, R3, R4, R6 ;  /* 0x0000000403027224 */ /* 0x000fca00078e0206 */
[----:B------:R-:W-:-:S13]  /*0170*/  ISETP.GT.U32.AND P2, PT, R5, R2, PT ;  /* 0x000000020500720c */ /* 0x000fda0003f44070 */
[-C--:B------:R-:W-:Y:S01]  /*0180*/  @!P2 IADD3 R2, PT, PT, R2, -R5.reuse, RZ ;  /* 0x800000050202a210 */ /* 0x080fe20007ffe0ff */
[----:B------:R-:W-:Y:S01]  /*0190*/  @!P2 VIADD R3, R3, 0x1 ;  /* 0x000000010303a836 */ /* 0x000fe20000000000 */
[----:B------:R-:W-:Y:S02]  /*01a0*/  ISETP.NE.AND P2, PT, R0, RZ, PT ;  /* 0x000000ff0000720c */ /* 0x000fe40003f45270 */
[----:B------:R-:W-:Y:S02]  /*01b0*/  ISETP.GE.U32.AND P0, PT, R2, R5, PT ;  /* 0x000000050200720c */ /* 0x000fe40003f06070 */
[----:B------:R-:W-:-:S04]  /*01c0*/  LOP3.LUT R2, R0, R9, RZ, 0x3c, !PT ;  /* 0x0000000900027212 */ /* 0x000fc800078e3cff */
[----:B------:R-:W-:Y:S02]  /*01d0*/  ISETP.GE.AND P1, PT, R2, RZ, PT ;  /* 0x000000ff0200720c */ /* 0x000fe40003f26270 */
[----:B------:R-:W2:Y:S05]  /*01e0*/  S2R R2, SR_TID.X ;  /* 0x0000000000027919 */ /* 0x000eaa0000002100 */
[----:B------:R-:W-:-:S06]  /*01f0*/  @P0 VIADD R3, R3, 0x1 ;  /* 0x0000000103030836 */ /* 0x000fcc0000000000 */
[----:B------:R-:W-:Y:S02]  /*0200*/  @!P1 IADD3 R3, PT, PT, -R3, RZ, RZ ;  /* 0x000000ff03039210 */ /* 0x000fe40007ffe1ff */
[----:B------:R-:W-:-:S04]  /*0210*/  @!P2 LOP3.LUT R3, RZ, R0, RZ, 0x33, !PT ;  /* 0x00000000ff03a212 */ /* 0x000fc800078e33ff */
[----:B------:R-:W-:-:S13]  /*0220*/  ISETP.GE.AND P0, PT, R3, 0x1, PT ;  /* 0x000000010300780c */ /* 0x000fda0003f06270 */
[----:B01----:R-:W-:Y:S05]  /*0230*/  @!P0 EXIT ;  /* 0x000000000000894d */ /* 0x003fea0003800000 */
[----:B--2---:R-:W-:Y:S01]  /*0240*/  IMAD R7, R7, UR4, R2 ;  /* 0x0000000407077c24 */ /* 0x004fe2000f8e0202 */
[----:B------:R-:W0:Y:S03]  /*0250*/  LDCU.64 UR6, c[0x0][0x358] ;  /* 0x00006b00ff0677ac */ /* 0x000e260008000a00 */
[----:B------:R-:W-:-:S04]  /*0260*/  IMAD R7, R7, R3, RZ ;  /* 0x0000000307077224 */ /* 0x000fc800078e02ff */
[----:B------:R-:W-:-:S07]  /*0270*/  IMAD.IADD R6, R3, 0x1, R7 ;  /* 0x0000000103067824 */ /* 0x000fce00078e0207 */
.L_x_26:
[----:B------:R-:W-:Y:S01]  /*0280*/  LOP3.LUT R2, R7, 0x7ff, RZ, 0xc0, !PT ;  /* 0x000007ff07027812 */ /* 0x000fe200078ec0ff */
[----:B------:R-:W-:Y:S01]  /*0290*/  HFMA2 R9, -RZ, RZ, 1.8125, 0 ;  /* 0x3f400000ff097431 */ /* 0x000fe200000001ff */
[----:B------:R-:W-:Y:S01]  /*02a0*/  SHF.R.U32.HI R0, RZ, 0xb, R7 ;  /* 0x0000000bff007819 */ /* 0x000fe20000011607 */
[----:B------:R-:W-:Y:S01]  /*02b0*/  IMAD.MOV.U32 R8, RZ, RZ, 0x0 ;  /* 0x00000000ff087424 */ /* 0x000fe200078e00ff */
[----:B------:R-:W-:Y:S02]  /*02c0*/  BSSY.RECONVERGENT B0, `(.L_x_0) ;  /* 0x00000cd000007945 */ /* 0x000fe40003800200 */
[----:B------:R-:W1:Y:S08]  /*02d0*/  I2F.F64.U32 R4, R0 ;  /* 0x0000000000047312 */ /* 0x000e700000201800 */
[----:B------:R-:W2:Y:S01]  /*02e0*/  I2F.F64.U32 R2, R2 ;  /* 0x0000000200027312 */ /* 0x000ea20000201800 */
[----:B-1----:R-:W-:-:S07]  /*02f0*/  DFMA R10, R4, R8, -0.5 ;  /* 0xbfe00000040a742b */ /* 0x002fce0000000008 */
[----:B------:R-:W1:Y:S01]  /*0300*/  F2F.F32.F64 R5, R10 ;  /* 0x0000000a00057310 */ /* 0x000e620000301000 */
[----:B--2---:R-:W-:Y:S01]  /*0310*/  DFMA R8, R2, R8, -0.5 ;  /* 0xbfe000000208742b */ /* 0x004fe20000000008 */
[----:B------:R-:W-:-:S06]  /*0320*/  IMAD.MOV.U32 R3, RZ, RZ, RZ ;  /* 0x000000ffff037224 */ /* 0x000fcc00078e00ff */
[----:B------:R-:W2:Y:S01]  /*0330*/  F2F.F32.F64 R4, R8 ;  /* 0x0000000800047310 */ /* 0x000ea20000301000 */
[----:B-1----:R-:W-:Y:S01]  /*0340*/  IMAD.MOV.U32 R16, RZ, RZ, R5 ;  /* 0x000000ffff107224 */ /* 0x002fe200078e0005 */
[----:B--2---:R-:W-:-:S07]  /*0350*/  MOV R19, R4 ;  /* 0x0000000400137202 */ /* 0x004fce0000000f00 */
.L_x_25:
[-C--:B------:R-:W-:Y:S01]  /*0360*/  FMUL R0, R16, R16.reuse ;  /* 0x0000001010007220 */ /* 0x080fe20000400000 */
[CC--:B------:R-:W-:Y:S01]  /*0370*/  FMUL R11, R19.reuse, R16.reuse ;  /* 0x00000010130b7220 */ /* 0x0c0fe20000400000 */
[----:B------:R-:W-:Y:S02]  /*0380*/  BSSY.RECONVERGENT B1, `(.L_x_1) ;  /* 0x0000013000017945 */ /* 0x000fe40003800200 */
[C---:B------:R-:W-:Y:S01]  /*0390*/  FFMA R9, R19.reuse, R19, -R0 ;  /* 0x0000001313097223 */ /* 0x040fe20000000800 */
[----:B------:R-:W-:-:S03]  /*03a0*/  FFMA R16, R19, R16, R11 ;  /* 0x0000001013107223 */ /* 0x000fc6000000000b */
[----:B------:R-:W-:Y:S01]  /*03b0*/  FADD R19, R4, R9 ;  /* 0x0000000904137221 */ /* 0x000fe20000000000 */
[----:B------:R-:W-:-:S05]  /*03c0*/  FADD R16, R5, R16 ;  /* 0x0000001005107221 */ /* 0x000fca0000000000 */
[----:B------:R-:W-:-:S04]  /*03d0*/  FSETP.GT.AND P0, PT, |R19|, |R16|, PT ;  /* 0x400000101300720b */ /* 0x000fc80003f04200 */
[----:B------:R-:W-:Y:S02]  /*03e0*/  FSEL R17, |R19|, |R16|, P0 ;  /* 0x4000001013117208 */ /* 0x000fe40000000200 */
[----:B------:R-:W-:Y:S02]  /*03f0*/  FSEL R2, |R16|, |R19|, P0 ;  /* 0x4000001310027208 */ /* 0x000fe40000000200 */
[----:B------:R-:W1:Y:S08]  /*0400*/  MUFU.RCP R0, R17 ;  /* 0x0000001100007308 */ /* 0x000e700000001000 */
[----:B------:R-:W2:Y:S01]  /*0410*/  FCHK P0, R2, R17 ;  /* 0x0000001102007302 */ /* 0x000ea20000000000 */
[----:B-1----:R-:W-:-:S04]  /*0420*/  FFMA R9, -R17, R0, 1 ;  /* 0x3f80000011097423 */ /* 0x002fc80000000100 */
[----:B------:R-:W-:-:S04]  /*0430*/  FFMA R9, R0, R9, R0 ;  /* 0x0000000900097223 */ /* 0x000fc80000000000 */
[----:B------:R-:W-:-:S04]  /*0440*/  FFMA R0, R2, R9, RZ ;  /* 0x0000000902007223 */ /* 0x000fc800000000ff */
[----:B------:R-:W-:-:S04]  /*0450*/  FFMA R8, -R17, R0, R2 ;  /* 0x0000000011087223 */ /* 0x000fc80000000102 */
[----:B------:R-:W-:Y:S01]  /*0460*/  FFMA R0, R9, R8, R0 ;  /* 0x0000000809007223 */ /* 0x000fe20000000000 */
[----:B--2---:R-:W-:Y:S06]  /*0470*/  @!P0 BRA `(.L_x_2) ;  /* 0x00000000000c8947 */ /* 0x004fec0003800000 */
[----:B------:R-:W-:Y:S01]  /*0480*/  IMAD.MOV.U32 R14, RZ, RZ, R17 ;  /* 0x000000ffff0e7224 */ /* 0x000fe200078e0011 */
[----:B------:R-:W-:-:S07]  /*0490*/  MOV R8, 0x4b0 ;  /* 0x000004b000087802 */ /* 0x000fce0000000f00 */
[----:B0-----:R-:W-:Y:S05]  /*04a0*/  CALL.REL.NOINC `($__internal_1_$__cuda_sm3x_div_rn_noftz_f32_slowpath) ;  /* 0x0000000c00307944 */ /* 0x001fea0003c00000 */
.L_x_2:
[----:B0-----:R-:W-:Y:S05]  /*04b0*/  BSYNC.RECONVERGENT B1 ;  /* 0x0000000000017941 */ /* 0x001fea0003800200 */
.L_x_1:
[----:B------:R-:W-:Y:S01]  /*04c0*/  FFMA R9, R0, R0, 1 ;  /* 0x3f80000000097423 */ /* 0x000fe20000000000 */
[----:B------:R-:W-:Y:S03]  /*04d0*/  BSSY.RECONVERGENT B1, `(.L_x_3) ;  /* 0x000000d000017945 */ /* 0x000fe60003800200 */
[----:B------:R-:W-:Y:S01]  /*04e0*/  VIADD R0, R9, 0xf3000000 ;  /* 0xf300000009007836 */ /* 0x000fe20000000000 */
[----:B------:R0:W1:Y:S04]  /*04f0*/  MUFU.RSQ R8, R9 ;  /* 0x0000000900087308 */ /* 0x0000680000001400 */
[----:B------:R-:W-:-:S13]  /*0500*/  ISETP.GT.U32.AND P0, PT, R0, 0x727fffff, PT ;  /* 0x727fffff0000780c */ /* 0x000fda0003f04070 */
[----:B01----:R-:W-:Y:S05]  /*0510*/  @!P0 BRA `(.L_x_4) ;  /* 0x0000000000108947 */ /* 0x003fea0003800000 */
[----:B------:R-:W-:Y:S02]  /*0520*/  MOV R0, R9 ;  /* 0x0000000900007202 */ /* 0x000fe40000000f00 */
[----:B------:R-:W-:-:S07]  /*0530*/  MOV R8, 0x550 ;  /* 0x0000055000087802 */ /* 0x000fce0000000f00 */
[----:B------:R-:W-:Y:S05]  /*0540*/  CALL.REL.NOINC `($__internal_0_$__cuda_sm20_sqrt_rn_f32_slowpath) ;  /* 0x0000000800b07944 */ /* 0x000fea0003c00000 */
[----:B------:R-:W-:Y:S05]  /*0550*/  BRA `(.L_x_5) ;  /* 0x0000000000107947 */ /* 0x000fea0003800000 */
.L_x_4:
[----:B------:R-:W-:Y:S01]  /*0560*/  FMUL.FTZ R0, R9, R8 ;  /* 0x0000000809007220 */ /* 0x000fe20000410000 */
[----:B------:R-:W-:-:S03]  /*0570*/  FMUL.FTZ R8, R8, 0.5 ;  /* 0x3f00000008087820 */ /* 0x000fc60000410000 */
[----:B------:R-:W-:-:S04]  /*0580*/  FFMA R9, -R0, R0, R9 ;  /* 0x0000000000097223 */ /* 0x000fc80000000109 */
[----:B------:R-:W-:-:S07]  /*0590*/  FFMA R0, R9, R8, R0 ;  /* 0x0000000809007223 */ /* 0x000fce0000000000 */
.L_x_5:
[----:B------:R-:W-:Y:S05]  /*05a0*/  BSYNC.RECONVERGENT B1 ;  /* 0x0000000000017941 */ /* 0x000fea0003800200 */
.L_x_3:
[----:B------:R-:W-:Y:S01]  /*05b0*/  FSETP.GT.AND P1, PT, R2, 3.40282346638528859812e+38, PT ;  /* 0x7f7fffff0200780b */ /* 0x000fe20003f24000 */
[----:B------:R-:W-:Y:S01]  /*05c0*/  FMUL R0, R17, R0 ;  /* 0x0000000011007220 */ /* 0x000fe20000400000 */
[----:B------:R-:W-:Y:S01]  /*05d0*/  FADD R9, |R19|, |R16| ;  /* 0x4000001013097221 */ /* 0x000fe20000000200 */
[C---:B------:R-:W-:Y:S02]  /*05e0*/  FSETP.GT.AND P0, PT, R17.reuse, 3.40282346638528859812e+38, PT ;  /* 0x7f7fffff1100780b */ /* 0x040fe40003f04000 */
[----:B------:R-:W-:Y:S02]  /*05f0*/  FSETP.NEU.AND P2, PT, R17, RZ, PT ;  /* 0x000000ff1100720b */ /* 0x000fe40003f4d000 */
[----:B------:R-:W-:-:S06]  /*0600*/  FSEL R0, R9, R0, P0 ;  /* 0x0000000009007208 */ /* 0x000fcc0000000000 */
[----:B------:R-:W-:-:S04]  /*0610*/  @!P1 FSEL R9, R9, R0, !P2 ;  /* 0x0000000009099208 */ /* 0x000fc80005000000 */
[----:B------:R-:W-:Y:S01]  /*0620*/  FSETP.GT.AND P0, PT, R9, 2, PT ;  /* 0x400000000900780b */ /* 0x000fe20003f04000 */
[----:B------:R-:W-:-:S12]  /*0630*/  IMAD.MOV.U32 R9, RZ, RZ, R3 ;  /* 0x000000ffff097224 */ /* 0x000fd800078e0003 */
[----:B------:R-:W-:Y:S05]  /*0640*/  @P0 BRA `(.L_x_6) ;  /* 0x0000000800500947 */ /* 0x000fea0003800000 */
        /* <DEDUP_REMOVED lines=10> */
[----:B------:R-:W0:Y:S08]  /*06f0*/  MUFU.RCP R0, R19 ;  /* 0x0000001300007308 */ /* 0x000e300000001000 */
[----:B------:R-:W1:Y:S01]  /*0700*/  FCHK P0, R2, R19 ;  /* 0x0000001302007302 */ /* 0x000e620000000000 */
[----:B0-----:R-:W-:-:S04]  /*0710*/  FFMA R9, -R19, R0, 1 ;  /* 0x3f80000013097423 */ /* 0x001fc80000000100 */
[----:B------:R-:W-:-:S04]  /*0720*/  FFMA R9, R0, R9, R0 ;  /* 0x0000000900097223 */ /* 0x000fc80000000000 */
[----:B------:R-:W-:-:S04]  /*0730*/  FFMA R0, R2, R9, RZ ;  /* 0x0000000902007223 */ /* 0x000fc800000000ff */
[----:B------:R-:W-:-:S04]  /*0740*/  FFMA R8, -R19, R0, R2 ;  /* 0x0000000013087223 */ /* 0x000fc80000000102 */
[----:B------:R-:W-:Y:S01]  /*0750*/  FFMA R0, R9, R8, R0 ;  /* 0x0000000809007223 */ /* 0x000fe20000000000 */
[----:B-1----:R-:W-:Y:S06]  /*0760*/  @!P0 BRA `(.L_x_8) ;  /* 0x00000000000c8947 */ /* 0x002fec0003800000 */
[----:B------:R-:W-:Y:S01]  /*0770*/  IMAD.MOV.U32 R14, RZ, RZ, R19 ;  /* 0x000000ffff0e7224 */ /* 0x000fe200078e0013 */
[----:B------:R-:W-:-:S07]  /*0780*/  MOV R8, 0x7a0 ;  /* 0x000007a000087802 */ /* 0x000fce0000000f00 */
[----:B------:R-:W-:Y:S05]  /*0790*/  CALL.REL.NOINC `($__internal_1_$__cuda_sm3x_div_rn_noftz_f32_slowpath) ;  /* 0x0000000800747944 */ /* 0x000fea0003c00000 */
.L_x_8:
[----:B------:R-:W-:Y:S05]  /*07a0*/  BSYNC.RECONVERGENT B1 ;  /* 0x0000000000017941 */ /* 0x000fea0003800200 */
.L_x_7:
[----:B------:R-:W-:Y:S01]  /*07b0*/  FFMA R9, R0, R0, 1 ;  /* 0x3f80000000097423 */ /* 0x000fe20000000000 */
[----:B------:R-:W-:Y:S03]  /*07c0*/  BSSY.RECONVERGENT B1, `(.L_x_9) ;  /* 0x000000d000017945 */ /* 0x000fe60003800200 */
[----:B------:R0:W1:Y:S01]  /*07d0*/  MUFU.RSQ R8, R9 ;  /* 0x0000000900087308 */ /* 0x0000620000001400 */
[----:B------:R-:W-:-:S04]  /*07e0*/  IADD3 R0, PT, PT, R9, -0xd000000, RZ ;  /* 0xf300000009007810 */ /* 0x000fc80007ffe0ff */
[----:B------:R-:W-:-:S13]  /*07f0*/  ISETP.GT.U32.AND P0, PT, R0, 0x727fffff, PT ;  /* 0x727fffff0000780c */ /* 0x000fda0003f04070 */
[----:B01----:R-:W-:Y:S05]  /*0800*/  @!P0 BRA `(.L_x_10) ;  /* 0x0000000000108947 */ /* 0x003fea0003800000 */
[----:B------:R-:W-:Y:S01]  /*0810*/  IMAD.MOV.U32 R0, RZ, RZ, R9 ;  /* 0x000000ffff007224 */ /* 0x000fe200078e0009 */
[----:B------:R-:W-:-:S07]  /*0820*/  MOV R8, 0x840 ;  /* 0x0000084000087802 */ /* 0x000fce0000000f00 */
[----:B------:R-:W-:Y:S05]  /*0830*/  CALL.REL.NOINC `($__internal_0_$__cuda_sm20_sqrt_rn_f32_slowpath) ;  /* 0x0000000400f47944 */ /* 0x000fea0003c00000 */
[----:B------:R-:W-:Y:S05]  /*0840*/  BRA `(.L_x_11) ;  /* 0x0000000000107947 */ /* 0x000fea0003800000 */
.L_x_10:
[----:B------:R-:W-:Y:S01]  /*0850*/  FMUL.FTZ R0, R9, R8 ;  /* 0x0000000809007220 */ /* 0x000fe20000410000 */
[----:B------:R-:W-:-:S03]  /*0860*/  FMUL.FTZ R8, R8, 0.5 ;  /* 0x3f00000008087820 */ /* 0x000fc60000410000 */
[----:B------:R-:W-:-:S04]  /*0870*/  FFMA R9, -R0, R0, R9 ;  /* 0x0000000000097223 */ /* 0x000fc80000000109 */
[----:B------:R-:W-:-:S07]  /*0880*/  FFMA R0, R9, R8, R0 ;  /* 0x0000000809007223 */ /* 0x000fce0000000000 */
.L_x_11:
[----:B------:R-:W-:Y:S05]  /*0890*/  BSYNC.RECONVERGENT B1 ;  /* 0x0000000000017941 */ /* 0x000fea0003800200 */
.L_x_9:
[----:B------:R-:W-:Y:S01]  /*08a0*/  FSETP.GT.AND P1, PT, R2, 3.40282346638528859812e+38, PT ;  /* 0x7f7fffff0200780b */ /* 0x000fe20003f24000 */
[C---:B------:R-:W-:Y:S01]  /*08b0*/  FMUL R0, R19.reuse, R0 ;  /* 0x0000000013007220 */ /* 0x040fe20000400000 */
[----:B------:R-:W-:Y:S01]  /*08c0*/  FADD R9, |R16|, |R17| ;  /* 0x4000001110097221 */ /* 0x000fe20000000200 */
[C---:B------:R-:W-:Y:S02]  /*08d0*/  FSETP.GT.AND P0, PT, R19.reuse, 3.40282346638528859812e+38, PT ;  /* 0x7f7fffff1300780b */ /* 0x040fe40003f04000 */
[----:B------:R-:W-:Y:S02]  /*08e0*/  FSETP.NEU.AND P2, PT, R19, RZ, PT ;  /* 0x000000ff1300720b */ /* 0x000fe40003f4d000 */
[----:B------:R-:W-:-:S06]  /*08f0*/  FSEL R0, R9, R0, P0 ;  /* 0x0000000009007208 */ /* 0x000fcc0000000000 */
[----:B------:R-:W-:-:S04]  /*0900*/  @!P1 FSEL R9, R9, R0, !P2 ;  /* 0x0000000009099208 */ /* 0x000fc80005000000 */
[----:B------:R-:W-:-:S13]  /*0910*/  FSETP.GT.AND P0, PT, R9, 2, PT ;  /* 0x400000000900780b */ /* 0x000fda0003f04000 */
        /* <DEDUP_REMOVED lines=22> */
.L_x_14:
[----:B------:R-:W-:Y:S05]  /*0a80*/  BSYNC.RECONVERGENT B1 ;  /* 0x0000000000017941 */ /* 0x000fea0003800200 */
.L_x_13:
        /* <DEDUP_REMOVED lines=10> */
.L_x_16:
[----:B------:R-:W-:Y:S01]  /*0b30*/  FMUL.FTZ R0, R9, R8 ;  /* 0x0000000809007220 */ /* 0x000fe20000410000 */
[----:B------:R-:W-:-:S03]  /*0b40*/  FMUL.FTZ R8, R8, 0.5 ;  /* 0x3f00000008087820 */ /* 0x000fc60000410000 */
[----:B------:R-:W-:-:S04]  /*0b50*/  FFMA R9, -R0, R0, R9 ;  /* 0x0000000000097223 */ /* 0x000fc80000000109 */
[----:B------:R-:W-:-:S07]  /*0b60*/  FFMA R0, R9, R8, R0 ;  /* 0x0000000809007223 */ /* 0x000fce0000000000 */
.L_x_17:
[----:B------:R-:W-:Y:S05]  /*0b70*/  BSYNC.RECONVERGENT B1 ;  /* 0x0000000000017941 */ /* 0x000fea0003800200 */
.L_x_15:
        /* <DEDUP_REMOVED lines=27> */
[----:B------:R-:W-:Y:S02]  /*0d30*/  MOV R14, R17 ;  /* 0x00000011000e7202 */ /* 0x000fe40000000f00 */
[----:B------:R-:W-:-:S07]  /*0d40*/  MOV R8, 0xd60 ;  /* 0x00000d6000087802 */ /* 0x000fce0000000f00 */
[----:B------:R-:W-:Y:S05]  /*0d50*/  CALL.REL.NOINC `($__internal_1_$__cuda_sm3x_div_rn_noftz_f32_slowpath) ;  /* 0x0000000400047944 */ /* 0x000fea0003c00000 */
.L_x_20:
[----:B------:R-:W-:Y:S05]  /*0d60*/  BSYNC.RECONVERGENT B1 ;  /* 0x0000000000017941 */ /* 0x000fea0003800200 */
.L_x_19:
        /* <DEDUP_REMOVED lines=10> */
.L_x_22:
[----:B------:R-:W-:Y:S01]  /*0e10*/  FMUL.FTZ R0, R9, R8 ;  /* 0x0000000809007220 */ /* 0x000fe20000410000 */
[----:B------:R-:W-:-:S03]  /*0e20*/  FMUL.FTZ R8, R8, 0.5 ;  /* 0x3f00000008087820 */ /* 0x000fc60000410000 */
[----:B------:R-:W-:-:S04]  /*0e30*/  FFMA R9, -R0, R0, R9 ;  /* 0x0000000000097223 */ /* 0x000fc80000000109 */
[----:B------:R-:W-:-:S07]  /*0e40*/  FFMA R0, R9, R8, R0 ;  /* 0x0000000809007223 */ /* 0x000fce0000000000 */
.L_x_23:
[----:B------:R-:W-:Y:S05]  /*0e50*/  BSYNC.RECONVERGENT B1 ;  /* 0x0000000000017941 */ /* 0x000fea0003800200 */
.L_x_21:
[----:B------:R-:W-:Y:S01]  /*0e60*/  FSETP.GT.AND P1, PT, R2, 3.40282346638528859812e+38, PT ;  /* 0x7f7fffff0200780b */ /* 0x000fe20003f24000 */
[----:B------:R-:W-:Y:S01]  /*0e70*/  FADD R9, |R19|, |R16| ;  /* 0x4000001013097221 */ /* 0x000fe20000000200 */
[C---:B------:R-:W-:Y:S01]  /*0e80*/  FMUL R0, R17.reuse, R0 ;  /* 0x0000000011007220 */ /* 0x040fe20000400000 */
[C---:B------:R-:W-:Y:S02]  /*0e90*/  FSETP.GT.AND P0, PT, R17.reuse, 3.40282346638528859812e+38, PT ;  /* 0x7f7fffff1100780b */ /* 0x040fe40003f04000 */
[----:B------:R-:W-:Y:S02]  /*0ea0*/  FSETP.NEU.AND P2, PT, R17, RZ, PT ;  /* 0x000000ff1100720b */ /* 0x000fe40003f4d000 */
[----:B------:R-:W-:-:S06]  /*0eb0*/  FSEL R0, R9, R0, P0 ;  /* 0x0000000009007208 */ /* 0x000fcc0000000000 */
[----:B------:R-:W-:-:S04]  /*0ec0*/  @!P1 FSEL R9, R9, R0, !P2 ;  /* 0x0000000009099208 */ /* 0x000fc80005000000 */
[----:B------:R-:W-:-:S13]  /*0ed0*/  FSETP.GT.AND P0, PT, R9, 2, PT ;  /* 0x400000000900780b */ /* 0x000fda0003f04000 */
[----:B------:R-:W-:Y:S05]  /*0ee0*/  @P0 BRA `(.L_x_24) ;  /* 0x0000000000140947 */ /* 0x000fea0003800000 */
[----:B------:R-:W-:Y:S02]  /*0ef0*/  VIADD R3, R3, 0x4 ;  /* 0x0000000403037836 */ /* 0x000fe40000000000 */
[----:B------:R-:W-:-:S03]  /*0f00*/  HFMA2 R9, -RZ, RZ, 0, 3.0517578125e-05 ;  /* 0x00000200ff097431 */ /* 0x000fc600000001ff */
[----:B------:R-:W-:-:S13]  /*0f10*/  ISETP.NE.AND P0, PT, R3, 0x200, PT ;  /* 0x000002000300780c */ /* 0x000fda0003f05270 */
[----:B------:R-:W-:Y:S05]  /*0f20*/  @!P0 BRA `(.L_x_6) ;  /* 0x0000000000188947 */ /* 0x000fea0003800000 */
[----:B------:R-:W-:Y:S05]  /*0f30*/  BRA `(.L_x_25) ;  /* 0xfffffff400087947 */ /* 0x000fea000383ffff */
.L_x_24:
[----:B------:R-:W-:Y:S01]  /*0f40*/  VIADD R9, R3, 0x3 ;  /* 0x0000000303097836 */ /* 0x000fe20000000000 */
[----:B------:R-:W-:Y:S06]  /*0f50*/  BRA `(.L_x_6) ;  /* 0x00000000000c7947 */ /* 0x000fec0003800000 */
.L_x_18:
[----:B------:R-:W-:Y:S01]  /*0f60*/  IADD3 R9, PT, PT, R3, 0x2, RZ ;  /* 0x0000000203097810 */ /* 0x000fe20007ffe0ff */
[----:B------:R-:W-:Y:S06]  /*0f70*/  BRA `(.L_x_6) ;  /* 0x0000000000047947 */ /* 0x000fec0003800000 */
.L_x_12:
[----:B------:R-:W-:-:S07]  /*0f80*/  VIADD R9, R3, 0x1 ;  /* 0x0000000103097836 */ /* 0x000fce0000000000 */
.L_x_6:
[----:B------:R-:W-:Y:S05]  /*0f90*/  BSYNC.RECONVERGENT B0 ;  /* 0x0000000000007941 */ /* 0x000fea0003800200 */
.L_x_0:
[----:B------:R-:W0:Y:S02]  /*0fa0*/  LDC.64 R2, c[0x0][0x388] ;  /* 0x0000e200ff027b82 */ /* 0x000e240000000a00 */
[C---:B0-----:R-:W-:Y:S01]  /*0fb0*/  IMAD.WIDE R2, R7.reuse, 0x4, R2 ;  /* 0x0000000407027825 */ /* 0x041fe200078e0202 */
[----:B------:R-:W-:-:S04]  /*0fc0*/  IADD3 R7, PT, PT, R7, 0x1, RZ ;  /* 0x0000000107077810 */ /* 0x000fc80007ffe0ff */
[----:B------:R1:W-:Y:S01]  /*0fd0*/  STG.E desc[UR6][R2.64], R9 ;  /* 0x0000000902007986 */ /* 0x0003e2000c101906 */
[----:B------:R-:W-:-:S13]  /*0fe0*/  ISETP.GE.AND P0, PT, R7, R6, PT ;  /* 0x000000060700720c */ /* 0x000fda0003f06270 */
[----:B-1----:R-:W-:Y:S05]  /*0ff0*/  @!P0 BRA `(.L_x_26) ;  /* 0xfffffff000a08947 */ /* 0x002fea000383ffff */
[----:B------:R-:W-:Y:S05]  /*1000*/  EXIT ;  /* 0x000000000000794d */ /* 0x000fea0003800000 */
        .weak           $__internal_0_$__cuda_sm20_sqrt_rn_f32_slowpath
        .type           $__internal_0_$__cuda_sm20_sqrt_rn_f32_slowpath,@function
        .size           $__internal_0_$__cuda_sm20_sqrt_rn_f32_slowpath,($__internal_1_$__cuda_sm3x_div_rn_noftz_f32_slowpath - $__internal_0_$__cuda_sm20_sqrt_rn_f32_slowpath)
$__internal_0_$__cuda_sm20_sqrt_rn_f32_slowpath:
[----:B------:R-:W-:-:S13]  /*1010*/  LOP3.LUT P0, RZ, R0, 0x7fffffff, RZ, 0xc0, !PT ;  /* 0x7fffffff00ff7812 */ /* 0x000fda000780c0ff */
[----:B------:R-:W-:Y:S01]  /*1020*/  @!P0 IMAD.MOV.U32 R11, RZ, RZ, R0 ;  /* 0x000000ffff0b8224 */ /* 0x000fe200078e0000 */
[----:B------:R-:W-:Y:S06]  /*1030*/  @!P0 BRA `(.L_x_27) ;  /* 0x0000000000408947 */ /* 0x000fec0003800000 */
[----:B------:R-:W-:-:S13]  /*1040*/  FSETP.GEU.FTZ.AND P0, PT, R0, RZ, PT ;  /* 0x000000ff0000720b */ /* 0x000fda0003f1e000 */
[----:B------:R-:W-:Y:S01]  /*1050*/  @!P0 MOV R11, 0x7fffffff ;  /* 0x7fffffff000b8802 */ /* 0x000fe20000000f00 */
[----:B------:R-:W-:Y:S06]  /*1060*/  @!P0 BRA `(.L_x_27) ;  /* 0x0000000000348947 */ /* 0x000fec0003800000 */
[----:B------:R-:W-:-:S13]  /*1070*/  FSETP.GTU.FTZ.AND P0, PT, |R0|, +INF , PT ;  /* 0x7f8000000000780b */ /* 0x000fda0003f1c200 */
[----:B------:R-:W-:Y:S01]  /*1080*/  @P0 FADD.FTZ R11, R0, 1 ;  /* 0x3f800000000b0421 */ /* 0x000fe20000010000 */
[----:B------:R-:W-:Y:S06]  /*1090*/  @P0 BRA `(.L_x_27) ;  /* 0x0000000000280947 */ /* 0x000fec0003800000 */
[----:B------:R-:W-:-:S13]  /*10a0*/  FSETP.NEU.FTZ.AND P0, PT, |R0|, +INF , PT ;  /* 0x7f8000000000780b */ /* 0x000fda0003f1d200 */
[----:B------:R-:W-:-:S04]  /*10b0*/  @P0 FFMA R12, R0, 1.84467440737095516160e+19, RZ ;  /* 0x5f800000000c0823 */ /* 0x000fc800000000ff */
[----:B------:R-:W0:Y:S02]  /*10c0*/  @P0 MUFU.RSQ R13, R12 ;  /* 0x0000000c000d0308 */ /* 0x000e240000001400 */
[----:B0-----:R-:W-:Y:S01]  /*10d0*/  @P0 FMUL.FTZ R9, R12, R13 ;  /* 0x0000000d0c090220 */ /* 0x001fe20000410000 */
[----:B------:R-:W-:-:S03]  /*10e0*/  @P0 FMUL.FTZ R10, R13, 0.5 ;  /* 0x3f0000000d0a0820 */ /* 0x000fc60000410000 */
[----:B------:R-:W-:-:S04]  /*10f0*/  @P0 FADD.FTZ R11, -R9, -RZ ;  /* 0x800000ff090b0221 */ /* 0x000fc80000010100 */
[----:B------:R-:W-:Y:S01]  /*1100*/  @P0 FFMA R14, R9, R11, R12 ;  /* 0x0000000b090e0223 */ /* 0x000fe2000000000c */
[----:B------:R-:W-:-:S03]  /*1110*/  @!P0 IMAD.MOV.U32 R11, RZ, RZ, R0 ;  /* 0x000000ffff0b8224 */ /* 0x000fc600078e0000 */
[----:B------:R-:W-:-:S04]  /*1120*/  @P0 FFMA R10, R14, R10, R9 ;  /* 0x0000000a0e0a0223 */ /* 0x000fc80000000009 */
[----:B------:R-:W-:-:S07]  /*1130*/  @P0 FMUL.FTZ R11, R10, 2.3283064365386962891e-10 ;  /* 0x2f8000000a0b0820 */ /* 0x000fce0000410000 */
.L_x_27:
[----:B------:R-:W-:Y:S01]  /*1140*/  IMAD.MOV.U32 R9, RZ, RZ, 0x0 ;  /* 0x00000000ff097424 */ /* 0x000fe200078e00ff */
[----:B------:R-:W-:-:S03]  /*1150*/  MOV R0, R11 ;  /* 0x0000000b00007202 */ /* 0x000fc60000000f00 */
[----:B------:R-:W-:Y:S05]  /*1160*/  RET.REL.NODEC R8 `(_Z27mandelbrot_multi_thread_gpuiPitt) ;  /* 0xffffffec08a47950 */ /* 0x000fea0003c3ffff */
        .weak           $__internal_1_$__cuda_sm3x_div_rn_noftz_f32_slowpath
        .type           $__internal_1_$__cuda_sm3x_div_rn_noftz_f32_slowpath,@function
        .size           $__internal_1_$__cuda_sm3x_div_rn_noftz_f32_slowpath,(.L_x_69 - $__internal_1_$__cuda_sm3x_div_rn_noftz_f32_slowpath)
$__internal_1_$__cuda_sm3x_div_rn_noftz_f32_slowpath:
[----:B------:R-:W-:Y:S01]  /*1170*/  SHF.R.U32.HI R9, RZ, 0x17, R14 ;  /* 0x00000017ff097819 */ /* 0x000fe2000001160e */
[----:B------:R-:W-:Y:S01]  /*1180*/  BSSY.RECONVERGENT B2, `(.L_x_28) ;  /* 0x0000063000027945 */ /* 0x000fe20003800200 */
[----:B------:R-:W-:Y:S02]  /*1190*/  SHF.R.U32.HI R12, RZ, 0x17, R2 ;  /* 0x00000017ff0c7819 */ /* 0x000fe40000011602 */
[----:B------:R-:W-:Y:S02]  /*11a0*/  LOP3.LUT R9, R9, 0xff, RZ, 0xc0, !PT ;  /* 0x000000ff09097812 */ /* 0x000fe400078ec0ff */
[----:B------:R-:W-:Y:S02]  /*11b0*/  LOP3.LUT R12, R12, 0xff, RZ, 0xc0, !PT ;  /* 0x000000ff0c0c7812 */ /* 0x000fe400078ec0ff */
[----:B------:R-:W-:Y:S02]  /*11c0*/  IADD3 R0, PT, PT, R9, -0x1, RZ ;  /* 0xffffffff09007810 */ /* 0x000fe40007ffe0ff */
[----:B------:R-:W-:Y:S01]  /*11d0*/  MOV R15, R2 ;  /* 0x00000002000f7202 */ /* 0x000fe20000000f00 */
[----:B------:R-:W-:Y:S01]  /*11e0*/  VIADD R11, R12, 0xffffffff ;  /* 0xffffffff0c0b7836 */ /* 0x000fe20000000000 */
[----:B------:R-:W-:-:S04]  /*11f0*/  ISETP.GT.U32.AND P0, PT, R0, 0xfd, PT ;  /* 0x000000fd0000780c */ /* 0x000fc80003f04070 */
[----:B------:R-:W-:-:S13]  /*1200*/  ISETP.GT.U32.OR P0, PT, R11, 0xfd, P0 ;  /* 0x000000fd0b00780c */ /* 0x000fda0000704470 */
[----:B------:R-:W-:Y:S01]  /*1210*/  @!P0 IMAD.MOV.U32 R10, RZ, RZ, RZ ;  /* 0x000000ffff0a8224 */ /* 0x000fe200078e00ff */
[----:B------:R-:W-:Y:S06]  /*1220*/  @!P0 BRA `(.L_x_29) ;  /* 0x00000000005c8947 */ /* 0x000fec0003800000 */
[----:B------:R-:W-:Y:S02]  /*1230*/  FSETP.GTU.FTZ.AND P0, PT, |R2|, +INF , PT ;  /* 0x7f8000000200780b */ /* 0x000fe40003f1c200 */
[----:B------:R-:W-:-:S04]  /*1240*/  FSETP.GTU.FTZ.AND P1, PT, |R14|, +INF , PT ;  /* 0x7f8000000e00780b */ /* 0x000fc80003f3c200 */
[----:B------:R-:W-:-:S13]  /*1250*/  PLOP3.LUT P0, PT, P0, P1, PT, 0xf8, 0x8f ;  /* 0x00000000008f781c */ /* 0x000fda0000703f70 */
[----:B------:R-:W-:Y:S05]  /*1260*/  @P0 BRA `(.L_x_30) ;  /* 0x00000004004c0947 */ /* 0x000fea0003800000 */
[----:B------:R-:W-:-:S13]  /*1270*/  LOP3.LUT P0, RZ, R14, 0x7fffffff, R15, 0xc8, !PT ;  /* 0x7fffffff0eff7812 */ /* 0x000fda000780c80f */
[----:B------:R-:W-:Y:S05]  /*1280*/  @!P0 BRA `(.L_x_31) ;  /* 0x00000004003c8947 */ /* 0x000fea0003800000 */
[----:B------:R-:W-:Y:S02]  /*1290*/  FSETP.NEU.FTZ.AND P2, PT, |R2|, +INF , PT ;  /* 0x7f8000000200780b */ /* 0x000fe40003f5d200 */
[----:B------:R-:W-:Y:S02]  /*12a0*/  FSETP.NEU.FTZ.AND P1, PT, |R14|, +INF , PT ;  /* 0x7f8000000e00780b */ /* 0x000fe40003f3d200 */
[----:B------:R-:W-:-:S11]  /*12b0*/  FSETP.NEU.FTZ.AND P0, PT, |R2|, +INF , PT ;  /* 0x7f8000000200780b */ /* 0x000fd60003f1d200 */
[----:B------:R-:W-:Y:S05]  /*12c0*/  @!P1 BRA !P2, `(.L_x_31) ;  /* 0x00000004002c9947 */ /* 0x000fea0005000000 */
[----:B------:R-:W-:-:S04]  /*12d0*/  LOP3.LUT P2, RZ, R15, 0x7fffffff, RZ, 0xc0, !PT ;  /* 0x7fffffff0fff7812 */ /* 0x000fc8000784c0ff */
[----:B------:R-:W-:-:S13]  /*12e0*/  PLOP3.LUT P1, PT, P1, P2, PT, 0x2f, 0xf2 ;  /* 0x0000000000f2781c */ /* 0x000fda0000f24577 */
[----:B------:R-:W-:Y:S05]  /*12f0*/  @P1 BRA `(.L_x_32) ;  /* 0x0000000400181947 */ /* 0x000fea0003800000 */
[----:B------:R-:W-:-:S04]  /*1300*/  LOP3.LUT P1, RZ, R14, 0x7fffffff, RZ, 0xc0, !PT ;  /* 0x7fffffff0eff7812 */ /* 0x000fc8000782c0ff */
[----:B------:R-:W-:-:S13]  /*1310*/  PLOP3.LUT P0, PT, P0, P1, PT, 0x2f, 0xf2 ;  /* 0x0000000000f2781c */ /* 0x000fda0000702577 */
[----:B------:R-:W-:Y:S05]  /*1320*/  @P0 BRA `(.L_x_33) ;  /* 0x0000000400000947 */ /* 0x000fea0003800000 */
[----:B------:R-:W-:Y:S02]  /*1330*/  ISETP.GE.AND P0, PT, R11, RZ, PT ;  /* 0x000000ff0b00720c */ /* 0x000fe40003f06270 */
[----:B------:R-:W-:-:S11]  /*1340*/  ISETP.GE.AND P1, PT, R0, RZ, PT ;  /* 0x000000ff0000720c */ /* 0x000fd60003f26270 */
[----:B------:R-:W-:Y:S01]  /*1350*/  @P0 MOV R10, RZ ;  /* 0x000000ff000a0202 */ /* 0x000fe20000000f00 */
[----:B------:R-:W-:Y:S02]  /*1360*/  @!P0 IMAD.MOV.U32 R10, RZ, RZ, -0x40 ;  /* 0xffffffc0ff0a8424 */ /* 0x000fe400078e00ff */
[----:B------:R-:W-:Y:S01]  /*1370*/  @!P0 FFMA R15, R2, 1.84467440737095516160e+19, RZ ;  /* 0x5f800000020f8823 */ /* 0x000fe200000000ff */
[----:B------:R-:W-:Y:S02]  /*1380*/  @!P1 FFMA R14, R14, 1.84467440737095516160e+19, RZ ;  /* 0x5f8000000e0e9823 */ /* 0x000fe400000000ff */
[----:B------:R-:W-:-:S07]  /*1390*/  @!P1 IADD3 R10, PT, PT, R10, 0x40, RZ ;  /* 0x000000400a0a9810 */ /* 0x000fce0007ffe0ff */
.L_x_29:
[----:B------:R-:W-:Y:S01]  /*13a0*/  LEA R11, R9, 0xc0800000, 0x17 ;  /* 0xc0800000090b7811 */ /* 0x000fe200078eb8ff */
[----:B------:R-:W-:Y:S01]  /*13b0*/  BSSY.RECONVERGENT B3, `(.L_x_34) ;  /* 0x0000036000037945 */ /* 0x000fe20003800200 */
[----:B------:R-:W-:-:S03]  /*13c0*/  IADD3 R12, PT, PT, R12, -0x7f, RZ ;  /* 0xffffff810c0c7810 */ /* 0x000fc60007ffe0ff */
[----:B------:R-:W-:Y:S02]  /*13d0*/  IMAD.IADD R18, R14, 0x1, -R11 ;  /* 0x000000010e127824 */ /* 0x000fe400078e0a0b */
[----:B------:R-:W-:Y:S02]  /*13e0*/  IMAD R0, R12, -0x800000, R15 ;  /* 0xff8000000c007824 */ /* 0x000fe400078e020f */
[----:B------:R-:W0:Y:S01]  /*13f0*/  MUFU.RCP R14, R18 ;  /* 0x00000012000e7308 */ /* 0x000e220000001000 */
[----:B------:R-:W-:-:S04]  /*1400*/  FADD.FTZ R13, -R18, -RZ ;  /* 0x800000ff120d7221 */ /* 0x000fc80000010100 */
[----:B0-----:R-:W-:-:S04]  /*1410*/  FFMA R11, R14, R13, 1 ;  /* 0x3f8000000e0b7423 */ /* 0x001fc8000000000d */
[----:B------:R-:W-:-:S04]  /*1420*/  FFMA R11, R14, R11, R14 ;  /* 0x0000000b0e0b7223 */ /* 0x000fc8000000000e */
[----:B------:R-:W-:-:S04]  /*1430*/  FFMA R14, R0, R11, RZ ;  /* 0x0000000b000e7223 */ /* 0x000fc800000000ff */
[----:B------:R-:W-:-:S04]  /*1440*/  FFMA R15, R13, R14, R0 ;  /* 0x0000000e0d0f7223 */ /* 0x000fc80000000000 */
[----:B------:R-:W-:Y:S01]  /*1450*/  FFMA R14, R11, R15, R14 ;  /* 0x0000000f0b0e7223 */ /* 0x000fe2000000000e */
[----:B------:R-:W-:-:S03]  /*1460*/  IADD3 R15, PT, PT, R12, 0x7f, -R9 ;  /* 0x0000007f0c0f7810 */ /* 0x000fc60007ffe809 */
[----:B------:R-:W-:Y:S02]  /*1470*/  FFMA R13, R13, R14, R0 ;  /* 0x0000000e0d0d7223 */ /* 0x000fe40000000000 */
[----:B------:R-:W-:Y:S02]  /*1480*/  IMAD.IADD R15, R15, 0x1, R10 ;  /* 0x000000010f0f7824 */ /* 0x000fe400078e020a */
[----:B------:R-:W-:-:S05]  /*1490*/  FFMA R0, R11, R13, R14 ;  /* 0x0000000d0b007223 */ /* 0x000fca000000000e */
[----:B------:R-:W-:-:S04]  /*14a0*/  SHF.R.U32.HI R9, RZ, 0x17, R0 ;  /* 0x00000017ff097819 */ /* 0x000fc80000011600 */
[----:B------:R-:W-:-:S04]  /*14b0*/  LOP3.LUT R10, R9, 0xff, RZ, 0xc0, !PT ;  /* 0x000000ff090a7812 */ /* 0x000fc800078ec0ff */
[----:B------:R-:W-:-:S05]  /*14c0*/  IADD3 R9, PT, PT, R10, R15, RZ ;  /* 0x0000000f0a097210 */ /* 0x000fca0007ffe0ff */
[----:B------:R-:W-:-:S05]  /*14d0*/  VIADD R10, R9, 0xffffffff ;  /* 0xffffffff090a7836 */ /* 0x000fca0000000000 */
[----:B------:R-:W-:-:S13]  /*14e0*/  ISETP.GE.U32.AND P0, PT, R10, 0xfe, PT ;  /* 0x000000fe0a00780c */ /* 0x000fda0003f06070 */
[----:B------:R-:W-:Y:S05]  /*14f0*/  @!P0 BRA `(.L_x_35) ;  /* 0x0000000000808947 */ /* 0x000fea0003800000 */
[----:B------:R-:W-:-:S13]  /*1500*/  ISETP.GT.AND P0, PT, R9, 0xfe, PT ;  /* 0x000000fe0900780c */ /* 0x000fda0003f04270 */
[----:B------:R-:W-:Y:S05]  /*1510*/  @P0 BRA `(.L_x_36) ;  /* 0x00000000006c0947 */ /* 0x000fea0003800000 */
[----:B------:R-:W-:-:S13]  /*1520*/  ISETP.GE.AND P0, PT, R9, 0x1, PT ;  /* 0x000000010900780c */ /* 0x000fda0003f06270 */
[----:B------:R-:W-:Y:S05]  /*1530*/  @P0 BRA `(.L_x_37) ;  /* 0x0000000000740947 */ /* 0x000fea0003800000 */
[----:B------:R-:W-:Y:S02]  /*1540*/  ISETP.GE.AND P0, PT, R9, -0x18, PT ;  /* 0xffffffe80900780c */ /* 0x000fe40003f06270 */
[----:B------:R-:W-:-:S11]  /*1550*/  LOP3.LUT R0, R0, 0x80000000, RZ, 0xc0, !PT ;  /* 0x8000000000007812 */ /* 0x000fd600078ec0ff */
[----:B------:R-:W-:Y:S05]  /*1560*/  @!P0 BRA `(.L_x_37) ;  /* 0x0000000000688947 */ /* 0x000fea0003800000 */
[CCC-:B------:R-:W-:Y:S01]  /*1570*/  FFMA.RZ R10, R11.reuse, R13.reuse, R14.reuse ;  /* 0x0000000d0b0a7223 */ /* 0x1c0fe2000000c00e */
[CCC-:B------:R-:W-:Y:S01]  /*1580*/  FFMA.RP R12, R11.reuse, R13.reuse, R14.reuse ;  /* 0x0000000d0b0c7223 */ /* 0x1c0fe2000000800e */
[----:B------:R-:W-:Y:S01]  /*1590*/  FFMA.RM R13, R11, R13, R14 ;  /* 0x0000000d0b0d7223 */ /* 0x000fe2000000400e */
[C---:B------:R-:W-:Y:S02]  /*15a0*/  IADD3 R11, PT, PT, R9.reuse, 0x20, RZ ;  /* 0x00000020090b7810 */ /* 0x040fe40007ffe0ff */
[----:B------:R-:W-:Y:S02]  /*15b0*/  LOP3.LUT R10, R10, 0x7fffff, RZ, 0xc0, !PT ;  /* 0x007fffff0a0a7812 */ /* 0x000fe400078ec0ff */
[C---:B------:R-:W-:Y:S02]  /*15c0*/  ISETP.NE.AND P2, PT, R9.reuse, RZ, PT ;  /* 0x000000ff0900720c */ /* 0x040fe40003f45270 */
[----:B------:R-:W-:Y:S02]  /*15d0*/  LOP3.LUT R10, R10, 0x800000, RZ, 0xfc, !PT ;  /* 0x008000000a0a7812 */ /* 0x000fe400078efcff */
[----:B------:R-:W-:Y:S01]  /*15e0*/  ISETP.NE.AND P1, PT, R9, RZ, PT ;  /* 0x000000ff0900720c */ /* 0x000fe20003f25270 */
[----:B------:R-:W-:Y:S01]  /*15f0*/  IMAD.MOV R9, RZ, RZ, -R9 ;  /* 0x000000ffff097224 */ /* 0x000fe200078e0a09 */
[----:B------:R-:W-:-:S02]  /*1600*/  SHF.L.U32 R11, R10, R11, RZ ;  /* 0x0000000b0a0b7219 */ /* 0x000fc400000006ff */
[----:B------:R-:W-:Y:S02]  /*1610*/  FSETP.NEU.FTZ.AND P0, PT, R12, R13, PT ;  /* 0x0000000d0c00720b */ /* 0x000fe40003f1d000 */
[----:B------:R-:W-:Y:S02]  /*1620*/  SEL R9, R9, RZ, P2 ;  /* 0x000000ff09097207 */ /* 0x000fe40001000000 */
[----:B------:R-:W-:Y:S02]  /*1630*/  ISETP.NE.AND P1, PT, R11, RZ, P1 ;  /* 0x000000ff0b00720c */ /* 0x000fe40000f25270 */
[----:B------:R-:W-:Y:S02]  /*1640*/  SHF.R.U32.HI R10, RZ, R9, R10 ;  /* 0x00000009ff0a7219 */ /* 0x000fe4000001160a */
[----:B------:R-:W-:Y:S02]  /*1650*/  PLOP3.LUT P0, PT, P0, P1, PT, 0xf8, 0x8f ;  /* 0x00000000008f781c */ /* 0x000fe40000703f70 */
[----:B------:R-:W-:-:S02]  /*1660*/  SHF.R.U32.HI R9, RZ, 0x1, R10 ;  /* 0x00000001ff097819 */ /* 0x000fc4000001160a */
[----:B------:R-:W-:-:S04]  /*1670*/  SEL R12, RZ, 0x1, !P0 ;  /* 0x00000001ff0c7807 */ /* 0x000fc80004000000 */
[----:B------:R-:W-:-:S04]  /*1680*/  LOP3.LUT R11, R12, 0x1, R9, 0xf8, !PT ;  /* 0x000000010c0b7812 */ /* 0x000fc800078ef809 */
[----:B------:R-:W-:-:S04]  /*1690*/  LOP3.LUT R10, R11, R10, RZ, 0xc0, !PT ;  /* 0x0000000a0b0a7212 */ /* 0x000fc800078ec0ff */
[----:B------:R-:W-:-:S04]  /*16a0*/  IADD3 R9, PT, PT, R9, R10, RZ ;  /* 0x0000000a09097210 */ /* 0x000fc80007ffe0ff */
[----:B------:R-:W-:Y:S01]  /*16b0*/  LOP3.LUT R0, R9, R0, RZ, 0xfc, !PT ;  /* 0x0000000009007212 */ /* 0x000fe200078efcff */
[----:B------:R-:W-:Y:S06]  /*16c0*/  BRA `(.L_x_37) ;  /* 0x0000000000107947 */ /* 0x000fec0003800000 */
.L_x_36:
[----:B------:R-:W-:-:S04]  /*16d0*/  LOP3.LUT R0, R0, 0x80000000, RZ, 0xc0, !PT ;  /* 0x8000000000007812 */ /* 0x000fc800078ec0ff */
[----:B------:R-:W-:Y:S01]  /*16e0*/  LOP3.LUT R0, R0, 0x7f800000, RZ, 0xfc, !PT ;  /* 0x7f80000000007812 */ /* 0x000fe200078efcff */
[----:B------:R-:W-:Y:S06]  /*16f0*/  BRA `(.L_x_37) ;  /* 0x0000000000047947 */ /* 0x000fec0003800000 */
.L_x_35:
[----:B------:R-:W-:-:S07]  /*1700*/  IMAD R0, R15, 0x800000, R0 ;  /* 0x008000000f007824 */ /* 0x000fce00078e0200 */
.L_x_37:
[----:B------:R-:W-:Y:S05]  /*1710*/  BSYNC.RECONVERGENT B3 ;  /* 0x0000000000037941 */ /* 0x000fea0003800200 */
.L_x_34:
[----:B------:R-:W-:Y:S05]  /*1720*/  BRA `(.L_x_38) ;  /* 0x0000000000207947 */ /* 0x000fea0003800000 */
.L_x_33:
[----:B------:R-:W-:-:S04]  /*1730*/  LOP3.LUT R0, R14, 0x80000000, R15, 0x48, !PT ;  /* 0x800000000e007812 */ /* 0x000fc800078e480f */
[----:B------:R-:W-:Y:S01]  /*1740*/  LOP3.LUT R0, R0, 0x7f800000, RZ, 0xfc, !PT ;  /* 0x7f80000000007812 */ /* 0x000fe200078efcff */
[----:B------:R-:W-:Y:S06]  /*1750*/  BRA `(.L_x_38) ;  /* 0x0000000000147947 */ /* 0x000fec0003800000 */
.L_x_32:
[----:B------:R-:W-:Y:S01]  /*1760*/  LOP3.LUT R0, R14, 0x80000000, R15, 0x48, !PT ;  /* 0x800000000e007812 */ /* 0x000fe200078e480f */
[----:B------:R-:W-:Y:S06]  /*1770*/  BRA `(.L_x_38) ;  /* 0x00000000000c7947 */ /* 0x000fec0003800000 */
.L_x_31:
[----:B------:R-:W0:Y:S01]  /*1780*/  MUFU.RSQ R0, -QNAN ;  /* 0xffc0000000007908 */ /* 0x000e220000001400 */
[----:B------:R-:W-:Y:S05]  /*1790*/  BRA `(.L_x_38) ;  /* 0x0000000000047947 */ /* 0x000fea0003800000 */
.L_x_30:
[----:B------:R-:W-:-:S07]  /*17a0*/  FADD.FTZ R0, R2, R14 ;  /* 0x0000000e02007221 */ /* 0x000fce0000010000 */
.L_x_38:
[----:B------:R-:W-:Y:S05]  /*17b0*/  BSYNC.RECONVERGENT B2 ;  /* 0x0000000000027941 */ /* 0x000fea0003800200 */
.L_x_28:
[----:B------:R-:W-:-:S04]  /*17c0*/  HFMA2 R9, -RZ, RZ, 0, 0 ;  /* 0x00000000ff097431 */ /* 0x000fc800000001ff */
[----:B0-----:R-:W-:Y:S05]  /*17d0*/  RET.REL.NODEC R8 `(_Z27mandelbrot_multi_thread_gpuiPitt) ;  /* 0xffffffe808087950 */ /* 0x001fea0003c3ffff */
.L_x_39:
[----:B------:R-:W-:-:S00]  /*17e0*/  BRA `(.L_x_39) ;  /* 0xfffffffc00fc7947 */ /* 0x000fc0000383ffff */
[----:B------:R-:W-:-:S00]  /*17f0*/  NOP ;  /* 0x0000000000007918 */ /* 0x000fc00000000000 */
        /* <DEDUP_REMOVED lines=8> */
.L_x_69:


//--------------------- .text._Z28mandelbrot_single_thread_gpuiPi --------------------------
	.section	.text._Z28mandelbrot_single_thread_gpuiPi,"ax",@progbits
	.align	128
        .global         _Z28mandelbrot_single_thread_gpuiPi
        .type           _Z28mandelbrot_single_thread_gpuiPi,@function
        .size           _Z28mandelbrot_single_thread_gpuiPi,(.L_x_71 - _Z28mandelbrot_single_thread_gpuiPi)
        .other          _Z28mandelbrot_single_thread_gpuiPi,@"STO_CUDA_ENTRY STV_DEFAULT"
_Z28mandelbrot_single_thread_gpuiPi:
.text._Z28mandelbrot_single_thread_gpuiPi:
[----:B------:R-:W-:Y:S08]  /*0000*/  LDC R1, c[0x0][0x37c] ;  /* 0x0000df00ff017b82 */ /* 0x000ff00000000800 */
[----:B------:R-:W0:Y:S02]  /*0010*/  LDC R0, c[0x0][0x380] ;  /* 0x0000e000ff007b82 */ /* 0x000e240000000800 */
[----:B0-----:R-:W-:-:S13]  /*0020*/  ISETP.GE.AND P0, PT, R0, 0x1, PT ;  /* 0x000000010000780c */ /* 0x001fda0003f06270 */
[----:B------:R-:W-:Y:S05]  /*0030*/  @!P0 EXIT ;  /* 0x000000000000894d */ /* 0x000fea0003800000 */
[----:B------:R-:W-:Y:S01]  /*0040*/  IMAD.MOV.U32 R8, RZ, RZ, RZ ;  /* 0x000000ffff087224 */ /* 0x000fe200078e00ff */
[----:B------:R-:W0:Y:S06]  /*0050*/  LDCU.64 UR6, c[0x0][0x358] ;  /* 0x00006b00ff0677ac */ /* 0x000e2c0008000a00 */
.L_x_57:
[----:B------:R-:W-:Y:S01]  /*0060*/  SHF.R.U32.HI R9, RZ, 0xb, R8 ;  /* 0x0000000bff097819 */ /* 0x000fe20000011608 */
[----:B------:R-:W-:Y:S01]  /*0070*/  HFMA2 R11, -RZ, RZ, 1.8125, 0 ;  /* 0x3f400000ff0b7431 */ /* 0x000fe200000001ff */
[----:B------:R-:W-:Y:S01]  /*0080*/  LOP3.LUT R0, R8, 0x7ff, RZ, 0xc0, !PT ;  /* 0x000007ff08007812 */ /* 0x000fe200078ec0ff */
[----:B------:R-:W-:Y:S01]  /*0090*/  IMAD.MOV.U32 R10, RZ, RZ, 0x0 ;  /* 0x00000000ff0a7424 */ /* 0x000fe200078e00ff */
[----:B------:R-:W1:Y:S01]  /*00a0*/  I2F.F64.U32 R4, R9 ;  /* 0x0000000900047312 */ /* 0x000e620000201800 */
[----:B------:R-:W-:-:S07]  /*00b0*/  UMOV UR4, URZ ;  /* 0x000000ff00047c82 */ /* 0x000fce0008000000 */
[----:B------:R-:W2:Y:S01]  /*00c0*/  I2F.F64.U32 R2, R0 ;  /* 0x0000000000027312 */ /* 0x000ea20000201800 */
[----:B-1----:R-:W-:-:S07]  /*00d0*/  DFMA R4, R4, R10, -0.5 ;  /* 0xbfe000000404742b */ /* 0x002fce000000000a */
[----:B------:R-:W1:Y:S01]  /*00e0*/  F2F.F32.F64 R7, R4 ;  /* 0x0000000400077310 */ /* 0x000e620000301000 */
[----:B--2---:R-:W-:-:S07]  /*00f0*/  DFMA R2, R2, R10, -0.5 ;  /* 0xbfe000000202742b */ /* 0x004fce000000000a */
[----:B------:R-:W2:Y:S01]  /*0100*/  F2F.F32.F64 R6, R2 ;  /* 0x0000000200067310 */ /* 0x000ea20000301000 */
[----:B-1----:R-:W-:Y:S02]  /*0110*/  IMAD.MOV.U32 R10, RZ, RZ, R7 ;  /* 0x000000ffff0a7224 */ /* 0x002fe400078e0007 */
[----:B--2---:R-:W-:-:S07]  /*0120*/  IMAD.MOV.U32 R15, RZ, RZ, R6 ;  /* 0x000000ffff0f7224 */ /* 0x004fce00078e0006 */
.L_x_56:
[-C--:B------:R-:W-:Y:S01]  /*0130*/  FMUL R0, R10, R10.reuse ;  /* 0x0000000a0a007220 */ /* 0x080fe20000400000 */
[----:B------:R-:W-:-:S03]  /*0140*/  FMUL R3, R15, R10 ;  /* 0x0000000a0f037220 */ /* 0x000fc60000400000 */
        /* <DEDUP_REMOVED lines=15> */
[----:B------:R-:W-:Y:S02]  /*0240*/  MOV R3, R15 ;  /* 0x0000000f00037202 */ /* 0x000fe40000000f00 */
[----:B------:R-:W-:-:S07]  /*0250*/  MOV R9, 0x270 ;  /* 0x0000027000097802 */ /* 0x000fce0000000f00 */
[----:B0-----:R-:W-:Y:S05]  /*0260*/  CALL.REL.NOINC `($__internal_3_$__cuda_sm3x_div_rn_noftz_f32_slowpath) ;  /* 0x0000000c00047944 */ /* 0x001fea0003c00000 */
.L_x_40:
[----:B------:R-:W-:-:S04]  /*0270*/  FFMA R3, R0, R0, 1 ;  /* 0x3f80000000037423 */ /* 0x000fc80000000000 */
[----:B------:R-:W-:Y:S01]  /*0280*/  VIADD R0, R3, 0xf3000000 ;  /* 0xf300000003007836 */ /* 0x000fe20000000000 */
[----:B------:R1:W2:Y:S04]  /*0290*/  MUFU.RSQ R4, R3 ;  /* 0x0000000300047308 */ /* 0x0002a80000001400 */
[----:B------:R-:W-:-:S13]  /*02a0*/  ISETP.GT.U32.AND P0, PT, R0, 0x727fffff, PT ;  /* 0x727fffff0000780c */ /* 0x000fda0003f04070 */
[----:B-12---:R-:W-:Y:S05]  /*02b0*/  @!P0 BRA `(.L_x_41) ;  /* 0x0000000000108947 */ /* 0x006fea0003800000 */
[----:B------:R-:W-:Y:S01]  /*02c0*/  IMAD.MOV.U32 R0, RZ, RZ, R3 ;  /* 0x000000ffff007224 */ /* 0x000fe200078e0003 */
[----:B------:R-:W-:-:S07]  /*02d0*/  MOV R4, 0x2f0 ;  /* 0x000002f000047802 */ /* 0x000fce0000000f00 */
[----:B0-----:R-:W-:Y:S05]  /*02e0*/  CALL.REL.NOINC `($__internal_2_$__cuda_sm20_sqrt_rn_f32_slowpath) ;  /* 0x0000000800887944 */ /* 0x001fea0003c00000 */
[----:B------:R-:W-:Y:S05]  /*02f0*/  BRA `(.L_x_42) ;  /* 0x0000000000107947 */ /* 0x000fea0003800000 */
.L_x_41:
[----:B------:R-:W-:Y:S01]  /*0300*/  FMUL.FTZ R0, R3, R4 ;  /* 0x0000000403007220 */ /* 0x000fe20000410000 */
[----:B------:R-:W-:-:S03]  /*0310*/  FMUL.FTZ R4, R4, 0.5 ;  /* 0x3f00000004047820 */ /* 0x000fc60000410000 */
[----:B------:R-:W-:-:S04]  /*0320*/  FFMA R3, -R0, R0, R3 ;  /* 0x0000000000037223 */ /* 0x000fc80000000103 */
[----:B------:R-:W-:-:S07]  /*0330*/  FFMA R0, R3, R4, R0 ;  /* 0x0000000403007223 */ /* 0x000fce0000000000 */
.L_x_42:
[----:B------:R-:W-:Y:S01]  /*0340*/  FSETP.GT.AND P1, PT, R2, 3.40282346638528859812e+38, PT ;  /* 0x7f7fffff0200780b */ /* 0x000fe20003f24000 */
[----:B------:R-:W-:Y:S01]  /*0350*/  FMUL R0, R15, R0 ;  /* 0x000000000f007220 */ /* 0x000fe20000400000 */
[----:B------:R-:W-:Y:S01]  /*0360*/  FADD R3, |R13|, |R10| ;  /* 0x4000000a0d037221 */ /* 0x000fe20000000200 */
[C---:B------:R-:W-:Y:S02]  /*0370*/  FSETP.GT.AND P0, PT, R15.reuse, 3.40282346638528859812e+38, PT ;  /* 0x7f7fffff0f00780b */ /* 0x040fe40003f04000 */
[----:B------:R-:W-:Y:S02]  /*0380*/  FSETP.NEU.AND P2, PT, R15, RZ, PT ;  /* 0x000000ff0f00720b */ /* 0x000fe40003f4d000 */
[----:B------:R-:W-:Y:S02]  /*0390*/  FSEL R0, R3, R0, P0 ;  /* 0x0000000003007208 */ /* 0x000fe40000000000 */
[----:B------:R-:W-:-:S04]  /*03a0*/  MOV R5, UR4 ;  /* 0x0000000400057c02 */ /* 0x000fc80008000f00 */
[----:B------:R-:W-:-:S04]  /*03b0*/  @!P1 FSEL R3, R3, R0, !P2 ;  /* 0x0000000003039208 */ /* 0x000fc80005000000 */
[----:B------:R-:W-:-:S13]  /*03c0*/  FSETP.GT.AND P0, PT, R3, 2, PT ;  /* 0x400000000300780b */ /* 0x000fda0003f04000 */
[----:B------:R-:W-:Y:S05]  /*03d0*/  @P0 BRA `(.L_x_43) ;  /* 0x00000008002c0947 */ /* 0x000fea0003800000 */
        /* <DEDUP_REMOVED lines=19> */
[----:B0-----:R-:W-:Y:S05]  /*0510*/  CALL.REL.NOINC `($__internal_3_$__cuda_sm3x_div_rn_noftz_f32_slowpath) ;  /* 0x0000000800587944 */ /* 0x001fea0003c00000 */
.L_x_44:
[----:B------:R-:W-:-:S04]  /*0520*/  FFMA R3, R0, R0, 1 ;  /* 0x3f80000000037423 */ /* 0x000fc80000000000 */
[----:B------:R-:W-:Y:S01]  /*0530*/  VIADD R0, R3, 0xf3000000 ;  /* 0xf300000003007836 */ /* 0x000fe20000000000 */
[----:B------:R1:W2:Y:S04]  /*0540*/  MUFU.RSQ R4, R3 ;  /* 0x0000000300047308 */ /* 0x0002a80000001400 */
[----:B------:R-:W-:-:S13]  /*0550*/  ISETP.GT.U32.AND P0, PT, R0, 0x727fffff, PT ;  /* 0x727fffff0000780c */ /* 0x000fda0003f04070 */
[----:B-12---:R-:W-:Y:S05]  /*0560*/  @!P0 BRA `(.L_x_45) ;  /* 0x0000000000108947 */ /* 0x006fea0003800000 */
[----:B------:R-:W-:Y:S02]  /*0570*/  MOV R0, R3 ;  /* 0x0000000300007202 */ /* 0x000fe40000000f00 */
[----:B------:R-:W-:-:S07]  /*0580*/  MOV R4, 0x5a0 ;  /* 0x000005a000047802 */ /* 0x000fce0000000f00 */
[----:B0-----:R-:W-:Y:S05]  /*0590*/  CALL.REL.NOINC `($__internal_2_$__cuda_sm20_sqrt_rn_f32_slowpath) ;  /* 0x0000000400dc7944 */ /* 0x001fea0003c00000 */
[----:B------:R-:W-:Y:S05]  /*05a0*/  BRA `(.L_x_46) ;  /* 0x0000000000107947 */ /* 0x000fea0003800000 */
.L_x_45:
[----:B------:R-:W-:Y:S01]  /*05b0*/  FMUL.FTZ R0, R3, R4 ;  /* 0x0000000403007220 */ /* 0x000fe20000410000 */
[----:B------:R-:W-:-:S03]  /*05c0*/  FMUL.FTZ R4, R4, 0.5 ;  /* 0x3f00000004047820 */ /* 0x000fc60000410000 */
[----:B------:R-:W-:-:S04]  /*05d0*/  FFMA R3, -R0, R0, R3 ;  /* 0x0000000000037223 */ /* 0x000fc80000000103 */
[----:B------:R-:W-:-:S07]  /*05e0*/  FFMA R0, R3, R4, R0 ;  /* 0x0000000403007223 */ /* 0x000fce0000000000 */
.L_x_46:
[----:B------:R-:W-:Y:S01]  /*05f0*/  FSETP.GT.AND P1, PT, R2, 3.40282346638528859812e+38, PT ;  /* 0x7f7fffff0200780b */ /* 0x000fe20003f24000 */
[----:B------:R-:W-:Y:S01]  /*0600*/  FMUL R0, R15, R0 ;  /* 0x000000000f007220 */ /* 0x000fe20000400000 */
        /* <DEDUP_REMOVED lines=27> */
.L_x_48:
        /* <DEDUP_REMOVED lines=9> */
.L_x_49:
[----:B------:R-:W-:Y:S01]  /*0850*/  FMUL.FTZ R0, R3, R4 ;  /* 0x0000000403007220 */ /* 0x000fe20000410000 */
[----:B------:R-:W-:-:S03]  /*0860*/  FMUL.FTZ R4, R4, 0.5 ;  /* 0x3f00000004047820 */ /* 0x000fc60000410000 */
[----:B------:R-:W-:-:S04]  /*0870*/  FFMA R3, -R0, R0, R3 ;  /* 0x0000000000037223 */ /* 0x000fc80000000103 */
[----:B------:R-:W-:-:S07]  /*0880*/  FFMA R0, R3, R4, R0 ;  /* 0x0000000403007223 */ /* 0x000fce0000000000 */
.L_x_50:
        /* <DEDUP_REMOVED lines=29> */
.L_x_52:
        /* <DEDUP_REMOVED lines=9> */
.L_x_53:
[----:B------:R-:W-:Y:S01]  /*0af0*/  FMUL.FTZ R0, R3, R4 ;  /* 0x0000000403007220 */ /* 0x000fe20000410000 */
[----:B------:R-:W-:-:S03]  /*0b00*/  FMUL.FTZ R4, R4, 0.5 ;  /* 0x3f00000004047820 */ /* 0x000fc60000410000 */
[----:B------:R-:W-:-:S04]  /*0b10*/  FFMA R3, -R0, R0, R3 ;  /* 0x0000000000037223 */ /* 0x000fc80000000103 */
[----:B------:R-:W-:-:S07]  /*0b20*/  FFMA R0, R3, R4, R0 ;  /* 0x0000000403007223 */ /* 0x000fce0000000000 */
.L_x_54:
        /* <DEDUP_REMOVED lines=9> */
[----:B------:R-:W-:Y:S01]  /*0bc0*/  UIADD3 UR4, UPT, UPT, UR4, 0x4, URZ ;  /* 0x0000000404047890 */ /* 0x000fe2000fffe0ff */
[----:B------:R-:W-:-:S03]  /*0bd0*/  IMAD.MOV.U32 R5, RZ, RZ, 0x200 ;  /* 0x00000200ff057424 */ /* 0x000fc600078e00ff */
[----:B------:R-:W-:-:S09]  /*0be0*/  UISETP.NE.AND UP0, UPT, UR4, 0x200, UPT ;  /* 0x000002000400788c */ /* 0x000fd2000bf05270 */
[----:B------:R-:W-:Y:S05]  /*0bf0*/  BRA.U !UP0, `(.L_x_43) ;  /* 0x0000000108247547 */ /* 0x000fea000b800000 */
[----:B------:R-:W-:Y:S05]  /*0c00*/  BRA `(.L_x_56) ;  /* 0xfffffff400487947 */ /* 0x000fea000383ffff */
.L_x_55:
[----:B------:R-:W-:-:S06]  /*0c10*/  UIADD3 UR4, UPT, UPT, UR4, 0x3, URZ ;  /* 0x0000000304047890 */ /* 0x000fcc000fffe0ff */
[----:B------:R-:W-:Y:S01]  /*0c20*/  MOV R5, UR4 ;  /* 0x0000000400057c02 */ /* 0x000fe20008000f00 */
[----:B------:R-:W-:Y:S06]  /*0c30*/  BRA `(.L_x_43) ;  /* 0x0000000000147947 */ /* 0x000fec0003800000 */
.L_x_51:
[----:B------:R-:W-:-:S06]  /*0c40*/  UIADD3 UR4, UPT, UPT, UR4, 0x2, URZ ;  /* 0x0000000204047890 */ /* 0x000fcc000fffe0ff */
[----:B------:R-:W-:Y:S01]  /*0c50*/  IMAD.U32 R5, RZ, RZ, UR4 ;  /* 0x00000004ff057e24 */ /* 0x000fe2000f8e00ff */
[----:B------:R-:W-:Y:S06]  /*0c60*/  BRA `(.L_x_43) ;  /* 0x0000000000087947 */ /* 0x000fec0003800000 */
.L_x_47:
[----:B------:R-:W-:-:S06]  /*0c70*/  UIADD3 UR4, UPT, UPT, UR4, 0x1, URZ ;  /* 0x0000000104047890 */ /* 0x000fcc000fffe0ff */
[----:B------:R-:W-:-:S07]  /*0c80*/  MOV R5, UR4 ;  /* 0x0000000400057c02 */ /* 0x000fce0008000f00 */
.L_x_43:
[----:B------:R-:W1:Y:S01]  /*0c90*/  LDC.64 R2, c[0x0][0x388] ;  /* 0x0000e200ff027b82 */ /* 0x000e620000000a00 */
[----:B------:R-:W2:Y:S01]  /*0ca0*/  LDCU UR4, c[0x0][0x380] ;  /* 0x00007000ff0477ac */ /* 0x000ea20008000800 */
[----:B-1----:R-:W-:-:S04]  /*0cb0*/  IMAD.WIDE.U32 R2, R8, 0x4, R2 ;  /* 0x0000000408027825 */ /* 0x002fc800078e0002 */
[----:B------:R-:W-:Y:S01]  /*0cc0*/  VIADD R8, R8, 0x1 ;  /* 0x0000000108087836 */ /* 0x000fe20000000000 */
[----:B0-----:R1:W-:Y:S04]  /*0cd0*/  STG.E desc[UR6][R2.64], R5 ;  /* 0x0000000502007986 */ /* 0x0013e8000c101906 */
[----:B--2---:R-:W-:-:S13]  /*0ce0*/  ISETP.NE.AND P0, PT, R8, UR4, PT ;  /* 0x0000000408007c0c */ /* 0x004fda000bf05270 */
[----:B-1----:R-:W-:Y:S05]  /*0cf0*/  @P0 BRA `(.L_x_57) ;  /* 0xfffffff000d80947 */ /* 0x002fea000383ffff */
[----:B------:R-:W-:Y:S05]  /*0d00*/  EXIT ;  /* 0x000000000000794d */ /* 0x000fea0003800000 */
        .weak           $__internal_2_$__cuda_sm20_sqrt_rn_f32_slowpath
        .type           $__internal_2_$__cuda_sm20_sqrt_rn_f32_slowpath,@function
        .size           $__internal_2_$__cuda_sm20_sqrt_rn_f32_slowpath,($__internal_3_$__cuda_sm3x_div_rn_noftz_f32_slowpath - $__internal_2_$__cuda_sm20_sqrt_rn_f32_slowpath)
$__internal_2_$__cuda_sm20_sqrt_rn_f32_slowpath:
[----:B------:R-:W-:-:S13]  /*0d10*/  LOP3.LUT P0, RZ, R0, 0x7fffffff, RZ, 0xc0, !PT ;  /* 0x7fffffff00ff7812 */ /* 0x000fda000780c0ff */
[----:B------:R-:W-:Y:S01]  /*0d20*/  @!P0 MOV R3, R0 ;  /* 0x0000000000038202 */ /* 0x000fe20000000f00 */
[----:B------:R-:W-:Y:S06]  /*0d30*/  @!P0 BRA `(.L_x_58) ;  /* 0x0000000000448947 */ /* 0x000fec0003800000 */
[----:B------:R-:W-:-:S13]  /*0d40*/  FSETP.GEU.FTZ.AND P0, PT, R0, RZ, PT ;  /* 0x000000ff0000720b */ /* 0x000fda0003f1e000 */
[----:B------:R-:W-:Y:S01]  /*0d50*/  @!P0 IMAD.MOV.U32 R3, RZ, RZ, 0x7fffffff ;  /* 0x7fffffffff038424 */ /* 0x000fe200078e00ff */
[----:B------:R-:W-:Y:S06]  /*0d60*/  @!P0 BRA `(.L_x_58) ;  /* 0x0000000000388947 */ /* 0x000fec0003800000 */
[----:B------:R-:W-:-:S13]  /*0d70*/  FSETP.GTU.FTZ.AND P0, PT, |R0|, +INF , PT ;  /* 0x7f8000000000780b */ /* 0x000fda0003f1c200 */
[----:B------:R-:W-:Y:S01]  /*0d80*/  @P0 FADD.FTZ R3, R0, 1 ;  /* 0x3f80000000030421 */ /* 0x000fe20000010000 */
[----:B------:R-:W-:Y:S06]  /*0d90*/  @P0 BRA `(.L_x_58) ;  /* 0x00000000002c0947 */ /* 0x000fec0003800000 */
[----:B------:R-:W-:-:S13]  /*0da0*/  FSETP.NEU.FTZ.AND P0, PT, |R0|, +INF , PT ;  /* 0x7f8000000000780b */ /* 0x000fda0003f1d200 */
[----:B------:R-:W-:Y:S01]  /*0db0*/  @!P0 MOV R3, R0 ;  /* 0x0000000000038202 */ /* 0x000fe20000000f00 */
[----:B------:R-:W-:Y:S06]  /*0dc0*/  @!P0 BRA `(.L_x_58) ;  /* 0x0000000000208947 */ /* 0x000fec0003800000 */
[----:B------:R-:W-:-:S04]  /*0dd0*/  FFMA R0, R0, 1.84467440737095516160e+19, RZ ;  /* 0x5f80000000007823 */ /* 0x000fc800000000ff */
[----:B------:R-:W0:Y:S02]  /*0de0*/  MUFU.RSQ R3, R0 ;  /* 0x0000000000037308 */ /* 0x000e240000001400 */
[----:B0-----:R-:W-:Y:S01]  /*0df0*/  FMUL.FTZ R5, R0, R3 ;  /* 0x0000000300057220 */ /* 0x001fe20000410000 */
[----:B------:R-:W-:-:S03]  /*0e00*/  FMUL.FTZ R3, R3, 0.5 ;  /* 0x3f00000003037820 */ /* 0x000fc60000410000 */
[----:B------:R-:W-:-:S04]  /*0e10*/  FADD.FTZ R9, -R5, -RZ ;  /* 0x800000ff05097221 */ /* 0x000fc80000010100 */
[----:B------:R-:W-:-:S04]  /*0e20*/  FFMA R12, R5, R9, R0 ;  /* 0x00000009050c7223 */ /* 0x000fc80000000000 */
[----:B------:R-:W-:-:S04]  /*0e30*/  FFMA R3, R12, R3, R5 ;  /* 0x000000030c037223 */ /* 0x000fc80000000005 */
[----:B------:R-:W-:-:S07]  /*0e40*/  FMUL.FTZ R3, R3, 2.3283064365386962891e-10 ;  /* 0x2f80000003037820 */ /* 0x000fce0000410000 */
.L_x_58:
[----:B------:R-:W-:Y:S02]  /*0e50*/  HFMA2 R5, -RZ, RZ, 0, 0 ;  /* 0x00000000ff057431 */ /* 0x000fe400000001ff */
[----:B------:R-:W-:Y:S02]  /*0e60*/  IMAD.MOV.U32 R0, RZ, RZ, R3 ;  /* 0x000000ffff007224 */ /* 0x000fe400078e0003 */
[----:B------:R-:W-:Y:S05]  /*0e70*/  RET.REL.NODEC R4 `(_Z28mandelbrot_single_thread_gpuiPi) ;  /* 0xfffffff004607950 */ /* 0x000fea0003c3ffff */
        .weak           $__internal_3_$__cuda_sm3x_div_rn_noftz_f32_slowpath
        .type           $__internal_3_$__cuda_sm3x_div_rn_noftz_f32_slowpath,@function
        .size           $__internal_3_$__cuda_sm3x_div_rn_noftz_f32_slowpath,(.L_x_71 - $__internal_3_$__cuda_sm3x_div_rn_noftz_f32_slowpath)
$__internal_3_$__cuda_sm3x_div_rn_noftz_f32_slowpath:
[----:B------:R-:W-:Y:S01]  /*0e80*/  SHF.R.U32.HI R4, RZ, 0x17, R3 ;  /* 0x00000017ff047819 */ /* 0x000fe20000011603 */
[--C-:B------:R-:W-:Y:S01]  /*0e90*/  IMAD.MOV.U32 R0, RZ, RZ, R2.reuse ;  /* 0x000000ffff007224 */ /* 0x100fe200078e0002 */
[----:B------:R-:W-:Y:S02]  /*0ea0*/  SHF.R.U32.HI R11, RZ, 0x17, R2 ;  /* 0x00000017ff0b7819 */ /* 0x000fe40000011602 */
[----:B------:R-:W-:Y:S02]  /*0eb0*/  LOP3.LUT R4, R4, 0xff, RZ, 0xc0, !PT ;  /* 0x000000ff04047812 */ /* 0x000fe400078ec0ff */
[----:B------:R-:W-:-:S03]  /*0ec0*/  LOP3.LUT R11, R11, 0xff, RZ, 0xc0, !PT ;  /* 0x000000ff0b0b7812 */ /* 0x000fc600078ec0ff */
[----:B------:R-:W-:Y:S01]  /*0ed0*/  VIADD R12, R4, 0xffffffff ;  /* 0xffffffff040c7836 */ /* 0x000fe20000000000 */
[----:B------:R-:W-:-:S04]  /*0ee0*/  IADD3 R14, PT, PT, R11, -0x1, RZ ;  /* 0xffffffff0b0e7810 */ /* 0x000fc80007ffe0ff */
[----:B------:R-:W-:-:S04]  /*0ef0*/  ISETP.GT.U32.AND P0, PT, R12, 0xfd, PT ;  /* 0x000000fd0c00780c */ /* 0x000fc80003f04070 */
[----:B------:R-:W-:-:S13]  /*0f00*/  ISETP.GT.U32.OR P0, PT, R14, 0xfd, P0 ;  /* 0x000000fd0e00780c */ /* 0x000fda0000704470 */
[----:B------:R-:W-:Y:S01]  /*0f10*/  @!P0 MOV R5, RZ ;  /* 0x000000ff00058202 */ /* 0x000fe20000000f00 */
[----:B------:R-:W-:Y:S06]  /*0f20*/  @!P0 BRA `(.L_x_59) ;  /* 0x00000000005c8947 */ /* 0x000fec0003800000 */
[----:B------:R-:W-:Y:S02]  /*0f30*/  FSETP.GTU.FTZ.AND P0, PT, |R2|, +INF , PT ;  /* 0x7f8000000200780b */ /* 0x000fe40003f1c200 */
[----:B------:R-:W-:-:S04]  /*0f40*/  FSETP.GTU.FTZ.AND P1, PT, |R3|, +INF , PT ;  /* 0x7f8000000300780b */ /* 0x000fc80003f3c200 */
[----:B------:R-:W-:-:S13]  /*0f50*/  PLOP3.LUT P0, PT, P0, P1, PT, 0xf8, 0x8f ;  /* 0x00000000008f781c */ /* 0x000fda0000703f70 */
[----:B------:R-:W-:Y:S05]  /*0f60*/  @P0 BRA `(.L_x_60) ;  /* 0x0000000400440947 */ /* 0x000fea0003800000 */
[----:B------:R-:W-:-:S13]  /*0f70*/  LOP3.LUT P0, RZ, R3, 0x7fffffff, R0, 0xc8, !PT ;  /* 0x7fffffff03ff7812 */ /* 0x000fda000780c800 */
[----:B------:R-:W-:Y:S05]  /*0f80*/  @!P0 BRA `(.L_x_61) ;  /* 0x0000000400348947 */ /* 0x000fea0003800000 */
[C---:B------:R-:W-:Y:S02]  /*0f90*/  FSETP.NEU.FTZ.AND P2, PT, |R2|.reuse, +INF , PT ;  /* 0x7f8000000200780b */ /* 0x040fe40003f5d200 */
        /* <DEDUP_REMOVED lines=11> */
[----:B------:R-:W-:Y:S01]  /*1050*/  @P0 IMAD.MOV.U32 R5, RZ, RZ, RZ ;  /* 0x000000ffff050224 */ /* 0x000fe200078e00ff */
[----:B------:R-:W-:Y:S01]  /*1060*/  @!P0 MOV R5, 0xffffffc0 ;  /* 0xffffffc000058802 */ /* 0x000fe20000000f00 */
[----:B------:R-:W-:Y:S01]  /*1070*/  @!P0 FFMA R0, R2, 1.84467440737095516160e+19, RZ ;  /* 0x5f80000002008823 */ /* 0x000fe200000000ff */
[----:B------:R-:W-:-:S03]  /*1080*/  @!P1 FFMA R3, R3, 1.84467440737095516160e+19, RZ ;  /* 0x5f80000003039823 */ /* 0x000fc600000000ff */
[----:B------:R-:W-:-:S07]  /*1090*/  @!P1 VIADD R5, R5, 0x40 ;  /* 0x0000004005059836 */ /* 0x000fce0000000000 */
.L_x_59:
[----:B------:R-:W-:Y:S01]  /*10a0*/  LEA R12, R4, 0xc0800000, 0x17 ;  /* 0xc0800000040c7811 */ /* 0x000fe200078eb8ff */
[----:B------:R-:W-:-:S03]  /*10b0*/  VIADD R11, R11, 0xffffff81 ;  /* 0xffffff810b0b7836 */ /* 0x000fc60000000000 */
[----:B------:R-:W-:Y:S01]  /*10c0*/  IADD3 R16, PT, PT, -R12, R3, RZ ;  /* 0x000000030c107210 */ /* 0x000fe20007ffe1ff */
[----:B------:R-:W-:-:S03]  /*10d0*/  IMAD R0, R11, -0x800000, R0 ;  /* 0xff8000000b007824 */ /* 0x000fc600078e0200 */
        /* <DEDUP_REMOVED lines=8> */
[----:B------:R-:W-:Y:S01]  /*1160*/  FFMA R3, R3, R14, R0 ;  /* 0x0000000e03037223 */ /* 0x000fe20000000000 */
[----:B------:R-:W-:-:S03]  /*1170*/  IADD3 R5, PT, PT, R12, R5, RZ ;  /* 0x000000050c057210 */ /* 0x000fc60007ffe0ff */
[----:B------:R-:W-:-:S05]  /*1180*/  FFMA R0, R17, R3, R14 ;  /* 0x0000000311007223 */ /* 0x000fca000000000e */
[----:B------:R-:W-:-:S04]  /*1190*/  SHF.R.U32.HI R4, RZ, 0x17, R0 ;  /* 0x00000017ff047819 */ /* 0x000fc80000011600 */
[----:B------:R-:W-:-:S05]  /*11a0*/  LOP3.LUT R4, R4, 0xff, RZ, 0xc0, !PT ;  /* 0x000000ff04047812 */ /* 0x000fca00078ec0ff */
[----:B------:R-:W-:-:S05]  /*11b0*/  IMAD.IADD R4, R4, 0x1, R5 ;  /* 0x0000000104047824 */ /* 0x000fca00078e0205 */
[----:B------:R-:W-:-:S04]  /*11c0*/  IADD3 R11, PT, PT, R4, -0x1, RZ ;  /* 0xffffffff040b7810 */ /* 0x000fc80007ffe0ff */
        /* <DEDUP_REMOVED lines=10> */
[C---:B------:R-:W-:Y:S02]  /*1270*/  VIADD R12, R4.reuse, 0x20 ;  /* 0x00000020040c7836 */ /* 0x040fe40000000000 */
[CCC-:B------:R-:W-:Y:S01]  /*1280*/  FFMA.RP R11, R17.reuse, R3.reuse, R14.reuse ;  /* 0x00000003110b7223 */ /* 0x1c0fe2000000800e */
[----:B------:R-:W-:Y:S01]  /*1290*/  FFMA.RM R14, R17, R3, R14 ;  /* 0x00000003110e7223 */ /* 0x000fe2000000400e */
[C---:B------:R-:W-:Y:S02]  /*12a0*/  ISETP.NE.AND P2, PT, R4.reuse, RZ, PT ;  /* 0x000000ff0400720c */ /* 0x040fe40003f45270 */
[----:B------:R-:W-:Y:S02]  /*12b0*/  LOP3.LUT R5, R5, 0x7fffff, RZ, 0xc0, !PT ;  /* 0x007fffff05057812 */ /* 0x000fe400078ec0ff */
[----:B------:R-:W-:Y:S02]  /*12c0*/  ISETP.NE.AND P1, PT, R4, RZ, PT ;  /* 0x000000ff0400720c */ /* 0x000fe40003f25270 */
[----:B------:R-:W-:-:S02]  /*12d0*/  LOP3.LUT R5, R5, 0x800000, RZ, 0xfc, !PT ;  /* 0x0080000005057812 */ /* 0x000fc400078efcff */
[----:B------:R-:W-:Y:S02]  /*12e0*/  IADD3 R4, PT, PT, -R4, RZ, RZ ;  /* 0x000000ff04047210 */ /* 0x000fe40007ffe1ff */
[----:B------:R-:W-:Y:S02]  /*12f0*/  SHF.L.U32 R12, R5, R12, RZ ;  /* 0x0000000c050c7219 */ /* 0x000fe400000006ff */
[----:B------:R-:W-:Y:S02]  /*1300*/  FSETP.NEU.FTZ.AND P0, PT, R11, R14, PT ;  /* 0x0000000e0b00720b */ /* 0x000fe40003f1d000 */
[----:B------:R-:W-:Y:S02]  /*1310*/  SEL R4, R4, RZ, P2 ;  /* 0x000000ff04047207 */ /* 0x000fe40001000000 */
[----:B------:R-:W-:Y:S02]  /*1320*/  ISETP.NE.AND P1, PT, R12, RZ, P1 ;  /* 0x000000ff0c00720c */ /* 0x000fe40000f25270 */
[----:B------:R-:W-:-:S02]  /*1330*/  SHF.R.U32.HI R4, RZ, R4, R5 ;  /* 0x00000004ff047219 */ /* 0x000fc40000011605 */
[----:B------:R-:W-:Y:S02]  /*1340*/  PLOP3.LUT P0, PT, P0, P1, PT, 0xf8, 0x8f ;  /* 0x00000000008f781c */ /* 0x000fe40000703f70 */
[----:B------:R-:W-:Y:S02]  /*1350*/  SHF.R.U32.HI R12, RZ, 0x1, R4 ;  /* 0x00000001ff0c7819 */ /* 0x000fe40000011604 */
[----:B------:R-:W-:-:S04]  /*1360*/  SEL R3, RZ, 0x1, !P0 ;  /* 0x00000001ff037807 */ /* 0x000fc80004000000 */
[----:B------:R-:W-:-:S04]  /*1370*/  LOP3.LUT R3, R3, 0x1, R12, 0xf8, !PT ;  /* 0x0000000103037812 */ /* 0x000fc800078ef80c */
[----:B------:R-:W-:-:S05]  /*1380*/  LOP3.LUT R3, R3, R4, RZ, 0xc0, !PT ;  /* 0x0000000403037212 */ /* 0x000fca00078ec0ff */
[----:B------:R-:W-:-:S05]  /*1390*/  IMAD.IADD R3, R12, 0x1, R3 ;  /* 0x000000010c037824 */ /* 0x000fca00078e0203 */
[----:B------:R-:W-:Y:S01]  /*13a0*/  LOP3.LUT R0, R3, R0, RZ, 0xfc, !PT ;  /* 0x0000000003007212 */ /* 0x000fe200078efcff */
[----:B------:R-:W-:Y:S06]  /*13b0*/  BRA `(.L_x_66) ;  /* 0x0000000000347947 */ /* 0x000fec0003800000 */
.L_x_65:
[----:B------:R-:W-:-:S04]  /*13c0*/  LOP3.LUT R0, R0, 0x80000000, RZ, 0xc0, !PT ;  /* 0x8000000000007812 */ /* 0x000fc800078ec0ff */
[----:B------:R-:W-:Y:S01]  /*13d0*/  LOP3.LUT R0, R0, 0x7f800000, RZ, 0xfc, !PT ;  /* 0x7f80000000007812 */ /* 0x000fe200078efcff */
[----:B------:R-:W-:Y:S06]  /*13e0*/  BRA `(.L_x_66) ;  /* 0x0000000000287947 */ /* 0x000fec0003800000 */
.L_x_64:
[----:B------:R-:W-:Y:S01]  /*13f0*/  LEA R0, R5, R0, 0x17 ;  /* 0x0000000005007211 */ /* 0x000fe200078eb8ff */
[----:B------:R-:W-:Y:S06]  /*1400*/  BRA `(.L_x_66) ;  /* 0x0000000000207947 */ /* 0x000fec0003800000 */
.L_x_63:
[----:B------:R-:W-:-:S04]  /*1410*/  LOP3.LUT R0, R3, 0x80000000, R0, 0x48, !PT ;  /* 0x8000000003007812 */ /* 0x000fc800078e4800 */
[----:B------:R-:W-:Y:S01]  /*1420*/  LOP3.LUT R0, R0, 0x7f800000, RZ, 0xfc, !PT ;  /* 0x7f80000000007812 */ /* 0x000fe200078efcff */
[----:B------:R-:W-:Y:S06]  /*1430*/  BRA `(.L_x_66) ;  /* 0x0000000000147947 */ /* 0x000fec0003800000 */
.L_x_62:
[----:B------:R-:W-:Y:S01]  /*1440*/  LOP3.LUT R0, R3, 0x80000000, R0, 0x48, !PT ;  /* 0x8000000003007812 */ /* 0x000fe200078e4800 */
[----:B------:R-:W-:Y:S06]  /*1450*/  BRA `(.L_x_66) ;  /* 0x00000000000c7947 */ /* 0x000fec0003800000 */
.L_x_61:
[----:B------:R-:W0:Y:S01]  /*1460*/  MUFU.RSQ R0, -QNAN ;  /* 0xffc0000000007908 */ /* 0x000e220000001400 */
[----:B------:R-:W-:Y:S05]  /*1470*/  BRA `(.L_x_66) ;  /* 0x0000000000047947 */ /* 0x000fea0003800000 */
.L_x_60:
[----:B------:R-:W-:-:S07]  /*1480*/  FADD.FTZ R0, R2, R3 ;  /* 0x0000000302007221 */ /* 0x000fce0000010000 */
.L_x_66:
[----:B------:R-:W-:Y:S02]  /*1490*/  HFMA2 R5, -RZ, RZ, 0, 0 ;  /* 0x00000000ff057431 */ /* 0x000fe400000001ff */
[----:B------:R-:W-:-:S04]  /*14a0*/  IMAD.MOV.U32 R4, RZ, RZ, R9 ;  /* 0x000000ffff047224 */ /* 0x000fc800078e0009 */
[----:B0-----:R-:W-:Y:S05]  /*14b0*/  RET.REL.NODEC R4 `(_Z28mandelbrot_single_thread_gpuiPi) ;  /* 0xffffffe804d07950 */ /* 0x001fea0003c3ffff */
.L_x_67:
        /* <DEDUP_REMOVED lines=12> */
.L_x_71:


//--------------------- .nv.shared.reserved.0     --------------------------
	.section	.nv.shared.reserved.0,"aw",@nobits
	.weak		__nv_reservedSMEM_offset_0_alias
	.size		__nv_reservedSMEM_offset_0_alias, 0, 64
	.other		__nv_reservedSMEM_offset_0_alias,@"STO_CUDA_RESERVED_SHARED STV_DEFAULT"
__nv_reservedSMEM_offset_0_alias:
	.zero		0
	.zero		64


//--------------------- .nv.constant0._Z27mandelbrot_multi_thread_gpuiPitt --------------------------
	.section	.nv.constant0._Z27mandelbrot_multi_thread_gpuiPitt,"a",@progbits
	.sectionflags	@""
	.align	4
.nv.constant0._Z27mandelbrot_multi_thread_gpuiPitt:
	.zero		916


//--------------------- .nv.constant0._Z28mandelbrot_single_thread_gpuiPi --------------------------
	.section	.nv.constant0._Z28mandelbrot_single_thread_gpuiPi,"a",@progbits
	.sectionflags	@""
	.align	4
.nv.constant0._Z28mandelbrot_single_thread_gpuiPi:
	.zero		912


//--------------------- SYMBOLS --------------------------

	.type		.nv.reservedSmem.offset0,@object
	.size		.nv.reservedSmem.offset0,0x4
